	.target	sm_100a

	.elftype	@"ET_EXEC"


//--------------------- .note.nv.tkinfo           --------------------------
	.section	.note.nv.tkinfo,"",@"SHT_NOTE"
	.sectionflags	@"SHF_NOTE_NV_TKINFO"
	.tkinfo
        /*0018*/ 	.word	0x00000002
        /*0030*/ 	.string	""
        /*0030*/ 	.string	"ptxas"
        /*0030*/ 	.string	"Cuda compilation tools, release 13.0, V13.0.88"
        /*0030*/ 	.string	"Build cuda_13.0.r13.0/compiler.36424714_0"
        /*0030*/ 	.string	"-arch sm_100a -m 64 "



//--------------------- .note.nv.cuinfo           --------------------------
	.section	.note.nv.cuinfo,"",@"SHT_NOTE"
	.sectionflags	@"SHF_NOTE_NV_CUINFO"
        /*0018*/ 	.short	0x0002
        /*001a*/ 	.short	0x0064
        /*001c*/ 	.short	0x0082
	.zero		2


//--------------------- .nv.info                  --------------------------
	.section	.nv.info,"",@"SHT_CUDA_INFO"
	.align	4


	//----- nvinfo : EIATTR_REGCOUNT
	.align		4
        /*0000*/ 	.byte	0x04, 0x2f
        /*0002*/ 	.short	(.L_19 - .L_18)
	.align		4
.L_18:
        /*0004*/ 	.word	index@(_ZN7cutlass13device_kernelINS_4gemm6kernel13GemmUniversalIN4cute5tupleIJiiiiEEENS1_10collective13CollectiveMmaINS1_35MainloopSm100TmaUmmaWarpSpecializedILi3ELi2ELi4ENS5_IJNS4_1CILi1EEESB_SB_EEEEENS5_IJNSA_ILi128EEESE_NSA_ILi32EEEEEENS_12float_e5m2_tENS5_IJlSB_lEEESH_SI_NS4_8TiledMMAINS4_8MMA_AtomIJNS4_10MMA_TraitsINS4_19SM100_MMA_F8F6F4_SSEJSH_SH_fSE_SE_NS4_17integral_constantINS4_4UMMA5MajorELSP_0EEESQ_NSN_INSO_7ScaleInELSR_0EEESS_EEEEEENS4_6LayoutISC_NS5_IJNSA_ILi0EEESW_SW_EEEEENS5_IJNS4_10UnderscoreESZ_SZ_EEEEENS4_13SM90_TMA_LOADENS4_14ComposedLayoutINS4_7SwizzleILi1ELi4ELi3EEENS4_18smem_ptr_flag_bitsILi8EEENSV_INS5_IJNSA_ILi8EEESF_EEENS5_IJSF_SB_EEEEEEEvNS4_8identityES12_S1C_vS1D_EENS_8epilogue10collective18CollectiveEpilogueINS1F_23Sm100TmaWarpSpecializedILi2ELi2ELi64ELb0ELb0EEEJSG_NS5_IJNSV_ISE_SB_EENSV_INSA_ILi64EEESB_EEEEESH_SI_SH_SI_NS1F_6fusion15FusionCallbacksIS1J_NS1O_17LinearCombinationISH_fSH_fLNS_15FloatRoundStyleE2EEESG_S1N_JEEENS4_5SM1004TMEM4LOAD26SM100_TMEM_LOAD_32dp32b64xES12_NS13_INS14_ILi2ELi4ELi3EEES17_NSV_INS5_IJS18_S1L_EEENS5_IJS1L_SB_EEEEEEENS4_39AutoVectorizingCopyWithAssumedAlignmentILi128EEENS4_14SM90_TMA_STOREES22_S24_S24_EEEvvEEEEvNT_6ParamsE)
        /*0008*/ 	.word	0x000000e0


	//----- nvinfo : EIATTR_FRAME_SIZE
	.align		4
.L_19:
        /*000c*/ 	.byte	0x04, 0x11
        /*000e*/ 	.short	(.L_21 - .L_20)
	.align		4
.L_20:
        /*0010*/ 	.word	index@($__internal_2_$__cuda_sm10x_tcgen05_guardrail_trap_unallocated_columns_being_dealloced)
        /*0014*/ 	.word	0x00000000


	//----- nvinfo : EIATTR_FRAME_SIZE
	.align		4
.L_21:
        /*0018*/ 	.byte	0x04, 0x11
        /*001a*/ 	.short	(.L_23 - .L_22)
	.align		4
.L_22:
        /*001c*/ 	.word	index@($__internal_1_$__cuda_sm10x_tcgen05_guardrail_trap_phase_invalid_during_alloc)
        /*0020*/ 	.word	0x00000000


	//----- nvinfo : EIATTR_FRAME_SIZE
	.align		4
.L_23:
        /*0024*/ 	.byte	0x04, 0x11
        /*0026*/ 	.short	(.L_25 - .L_24)
	.align		4
.L_24:
        /*0028*/ 	.word	index@($__internal_0_$__cuda_sm10x_tcgen05_guardrail_trap_col_being_dealloced_not_returned_by_alloc)
        /*002c*/ 	.word	0x00000000


	//----- nvinfo : EIATTR_FRAME_SIZE
	.align		4
.L_25:
        /*0030*/ 	.byte	0x04, 0x11
        /*0032*/ 	.short	(.L_27 - .L_26)
	.align		4
.L_26:
        /*0034*/ 	.word	index@(_ZN7cutlass13device_kernelINS_4gemm6kernel13GemmUniversalIN4cute5tupleIJiiiiEEENS1_10collective13CollectiveMmaINS1_35MainloopSm100TmaUmmaWarpSpecializedILi3ELi2ELi4ENS5_IJNS4_1CILi1EEESB_SB_EEEEENS5_IJNSA_ILi128EEESE_NSA_ILi32EEEEEENS_12float_e5m2_tENS5_IJlSB_lEEESH_SI_NS4_8TiledMMAINS4_8MMA_AtomIJNS4_10MMA_TraitsINS4_19SM100_MMA_F8F6F4_SSEJSH_SH_fSE_SE_NS4_17integral_constantINS4_4UMMA5MajorELSP_0EEESQ_NSN_INSO_7ScaleInELSR_0EEESS_EEEEEENS4_6LayoutISC_NS5_IJNSA_ILi0EEESW_SW_EEEEENS5_IJNS4_10UnderscoreESZ_SZ_EEEEENS4_13SM90_TMA_LOADENS4_14ComposedLayoutINS4_7SwizzleILi1ELi4ELi3EEENS4_18smem_ptr_flag_bitsILi8EEENSV_INS5_IJNSA_ILi8EEESF_EEENS5_IJSF_SB_EEEEEEEvNS4_8identityES12_S1C_vS1D_EENS_8epilogue10collective18CollectiveEpilogueINS1F_23Sm100TmaWarpSpecializedILi2ELi2ELi64ELb0ELb0EEEJSG_NS5_IJNSV_ISE_SB_EENSV_INSA_ILi64EEESB_EEEEESH_SI_SH_SI_NS1F_6fusion15FusionCallbacksIS1J_NS1O_17LinearCombinationISH_fSH_fLNS_15FloatRoundStyleE2EEESG_S1N_JEEENS4_5SM1004TMEM4LOAD26SM100_TMEM_LOAD_32dp32b64xES12_NS13_INS14_ILi2ELi4ELi3EEES17_NSV_INS5_IJS18_S1L_EEENS5_IJS1L_SB_EEEEEEENS4_39AutoVectorizingCopyWithAssumedAlignmentILi128EEENS4_14SM90_TMA_STOREES22_S24_S24_EEEvvEEEEvNT_6ParamsE)
        /*0038*/ 	.word	0x00000000


	//----- nvinfo : EIATTR_MIN_STACK_SIZE
	.align		4
.L_27:
        /*003c*/ 	.byte	0x04, 0x12
        /*003e*/ 	.short	(.L_29 - .L_28)
	.align		4
.L_28:
        /*0040*/ 	.word	index@(_ZN7cutlass13device_kernelINS_4gemm6kernel13GemmUniversalIN4cute5tupleIJiiiiEEENS1_10collective13CollectiveMmaINS1_35MainloopSm100TmaUmmaWarpSpecializedILi3ELi2ELi4ENS5_IJNS4_1CILi1EEESB_SB_EEEEENS5_IJNSA_ILi128EEESE_NSA_ILi32EEEEEENS_12float_e5m2_tENS5_IJlSB_lEEESH_SI_NS4_8TiledMMAINS4_8MMA_AtomIJNS4_10MMA_TraitsINS4_19SM100_MMA_F8F6F4_SSEJSH_SH_fSE_SE_NS4_17integral_constantINS4_4UMMA5MajorELSP_0EEESQ_NSN_INSO_7ScaleInELSR_0EEESS_EEEEEENS4_6LayoutISC_NS5_IJNSA_ILi0EEESW_SW_EEEEENS5_IJNS4_10UnderscoreESZ_SZ_EEEEENS4_13SM90_TMA_LOADENS4_14ComposedLayoutINS4_7SwizzleILi1ELi4ELi3EEENS4_18smem_ptr_flag_bitsILi8EEENSV_INS5_IJNSA_ILi8EEESF_EEENS5_IJSF_SB_EEEEEEEvNS4_8identityES12_S1C_vS1D_EENS_8epilogue10collective18CollectiveEpilogueINS1F_23Sm100TmaWarpSpecializedILi2ELi2ELi64ELb0ELb0EEEJSG_NS5_IJNSV_ISE_SB_EENSV_INSA_ILi64EEESB_EEEEESH_SI_SH_SI_NS1F_6fusion15FusionCallbacksIS1J_NS1O_17LinearCombinationISH_fSH_fLNS_15FloatRoundStyleE2EEESG_S1N_JEEENS4_5SM1004TMEM4LOAD26SM100_TMEM_LOAD_32dp32b64xES12_NS13_INS14_ILi2ELi4ELi3EEES17_NSV_INS5_IJS18_S1L_EEENS5_IJS1L_SB_EEEEEEENS4_39AutoVectorizingCopyWithAssumedAlignmentILi128EEENS4_14SM90_TMA_STOREES22_S24_S24_EEEvvEEEEvNT_6ParamsE)
        /*0044*/ 	.word	0x00000000
.L_29:


//--------------------- .nv.compat                --------------------------
	.section	.nv.compat,"",@"SHT_CUDA_COMPAT_INFO"
	.align	4
        /*0000*/ 	.byte	0x02, 0x09, 0x01, 0x00, 0x02, 0x02, 0x02, 0x00, 0x02, 0x05, 0x05, 0x00, 0x03, 0x07, 0x01, 0x01
        /*0010*/ 	.byte	0x02, 0x03, 0x01, 0x00, 0x02, 0x06, 0x01, 0x00, 0x04, 0x0b, 0x08, 0x00, 0x09, 0x00, 0x00, 0x00
        /*0020*/ 	.byte	0x00, 0x00, 0x00, 0x00


//--------------------- .nv.info._ZN7cutlass13device_kernelINS_4gemm6kernel13GemmUniversalIN4cute5tupleIJiiiiEEENS1_10collective13CollectiveMmaINS1_35MainloopSm100TmaUmmaWarpSpecializedILi3ELi2ELi4ENS5_IJNS4_1CILi1EEESB_SB_EEEEENS5_IJNSA_ILi128EEESE_NSA_ILi32EEEEEENS_12float_e5m2_tENS5_IJlSB_lEEESH_SI_NS4_8TiledMMAINS4_8MMA_AtomIJNS4_10MMA_TraitsINS4_19SM100_MMA_F8F6F4_SSEJSH_SH_fSE_SE_NS4_17integral_constantINS4_4UMMA5MajorELSP_0EEESQ_NSN_INSO_7ScaleInELSR_0EEESS_EEEEEENS4_6LayoutISC_NS5_IJNSA_ILi0EEESW_SW_EEEEENS5_IJNS4_10UnderscoreESZ_SZ_EEEEENS4_13SM90_TMA_LOADENS4_14ComposedLayoutINS4_7SwizzleILi1ELi4ELi3EEENS4_18smem_ptr_flag_bitsILi8EEENSV_INS5_IJNSA_ILi8EEESF_EEENS5_IJSF_SB_EEEEEEEvNS4_8identityES12_S1C_vS1D_EENS_8epilogue10collective18CollectiveEpilogueINS1F_23Sm100TmaWarpSpecializedILi2ELi2ELi64ELb0ELb0EEEJSG_NS5_IJNSV_ISE_SB_EENSV_INSA_ILi64EEESB_EEEEESH_SI_SH_SI_NS1F_6fusion15FusionCallbacksIS1J_NS1O_17LinearCombinationISH_fSH_fLNS_15FloatRoundStyleE2EEESG_S1N_JEEENS4_5SM1004TMEM4LOAD26SM100_TMEM_LOAD_32dp32b64xES12_NS13_INS14_ILi2ELi4ELi3EEES17_NSV_INS5_IJS18_S1L_EEENS5_IJS1L_SB_EEEEEEENS4_39AutoVectorizingCopyWithAssumedAlignmentILi128EEENS4_14SM90_TMA_STOREES22_S24_S24_EEEvvEEEEvNT_6ParamsE --------------------------
	.section	.nv.info._ZN7cutlass13device_kernelINS_4gemm6kernel13GemmUniversalIN4cute5tupleIJiiiiEEENS1_10collective13CollectiveMmaINS1_35MainloopSm100TmaUmmaWarpSpecializedILi3ELi2ELi4ENS5_IJNS4_1CILi1EEESB_SB_EEEEENS5_IJNSA_ILi128EEESE_NSA_ILi32EEEEEENS_12float_e5m2_tENS5_IJlSB_lEEESH_SI_NS4_8TiledMMAINS4_8MMA_AtomIJNS4_10MMA_TraitsINS4_19SM100_MMA_F8F6F4_SSEJSH_SH_fSE_SE_NS4_17integral_constantINS4_4UMMA5MajorELSP_0EEESQ_NSN_INSO_7ScaleInELSR_0EEESS_EEEEEENS4_6LayoutISC_NS5_IJNSA_ILi0EEESW_SW_EEEEENS5_IJNS4_10UnderscoreESZ_SZ_EEEEENS4_13SM90_TMA_LOADENS4_14ComposedLayoutINS4_7SwizzleILi1ELi4ELi3EEENS4_18smem_ptr_flag_bitsILi8EEENSV_INS5_IJNSA_ILi8EEESF_EEENS5_IJSF_SB_EEEEEEEvNS4_8identityES12_S1C_vS1D_EENS_8epilogue10collective18CollectiveEpilogueINS1F_23Sm100TmaWarpSpecializedILi2ELi2ELi64ELb0ELb0EEEJSG_NS5_IJNSV_ISE_SB_EENSV_INSA_ILi64EEESB_EEEEESH_SI_SH_SI_NS1F_6fusion15FusionCallbacksIS1J_NS1O_17LinearCombinationISH_fSH_fLNS_15FloatRoundStyleE2EEESG_S1N_JEEENS4_5SM1004TMEM4LOAD26SM100_TMEM_LOAD_32dp32b64xES12_NS13_INS14_ILi2ELi4ELi3EEES17_NSV_INS5_IJS18_S1L_EEENS5_IJS1L_SB_EEEEEEENS4_39AutoVectorizingCopyWithAssumedAlignmentILi128EEENS4_14SM90_TMA_STOREES22_S24_S24_EEEvvEEEEvNT_6ParamsE,"",@"SHT_CUDA_INFO"
	.sectionflags	@""
	.align	4


	//----- nvinfo : EIATTR_CUDA_API_VERSION
	.align		4
        /*0000*/ 	.byte	0x04, 0x37
        /*0002*/ 	.short	(.L_31 - .L_30)
.L_30:
        /*0004*/ 	.word	0x00000082


	//----- nvinfo : EIATTR_KPARAM_INFO
	.align		4
.L_31:
        /*0008*/ 	.byte	0x04, 0x17
        /*000a*/ 	.short	(.L_33 - .L_32)
.L_32:
        /*000c*/ 	.word	0x00000000
        /*0010*/ 	.short	0x0000
        /*0012*/ 	.short	0x0000
        /*0014*/ 	.byte	0x00, 0xf0, 0x01, 0x20


	//----- nvinfo : EIATTR_AT_ENTRY_FRAGMENTS
	.align		4
.L_33:
        /*0018*/ 	.byte	0x04, 0x4f
        /*001a*/ 	.short	(.L_35 - .L_34)


	//   ....[0]....
.L_34:
        /*001c*/ 	.word	0x00000006


	//----- nvinfo : EIATTR_RESERVED_SMEM_USED
	.align		4
.L_35:
        /*0020*/ 	.byte	0x01, 0x41
	.zero		2


	//----- nvinfo : EIATTR_SPARSE_MMA_MASK
	.align		4
        /*0024*/ 	.byte	0x03, 0x50
        /*0026*/ 	.short	0x0000


	//----- nvinfo : EIATTR_TCGEN05_1CTA_USED
	.align		4
        /*0028*/ 	.byte	0x01, 0x51
	.zero		2


	//----- nvinfo : EIATTR_MAXREG_COUNT
	.align		4
        /*002c*/ 	.byte	0x03, 0x1b
        /*002e*/ 	.short	0x00ff


	//----- nvinfo : EIATTR_NUM_BARRIERS
	.align		4
        /*0030*/ 	.byte	0x02, 0x4c
        /*0032*/ 	.byte	0x07
	.zero		1


	//----- nvinfo : EIATTR_EXTERNS
	.align		4
        /*0034*/ 	.byte	0x04, 0x0f
        /*0036*/ 	.short	(.L_37 - .L_36)


	//   ....[0]....
	.align		4
.L_36:
        /*0038*/ 	.word	index@(__assertfail)


	//----- nvinfo : EIATTR_MERCURY_ISA_VERSION
	.align		4
.L_37:
        /*003c*/ 	.byte	0x03, 0x5f
        /*003e*/ 	.short	0x0101


	//----- nvinfo : EIATTR_INT_WARP_WIDE_INSTR_OFFSETS
	.align		4
        /*0040*/ 	.byte	0x04, 0x31
        /*0042*/ 	.short	(.L_39 - .L_38)


	//   ....[0]....
.L_38:
        /*0044*/ 	.word	0x00001d60


	//   ....[1]....
        /*0048*/ 	.word	0x000035d0


	//   ....[2]....
        /*004c*/ 	.word	0x000035f0


	//   ....[3]....
        /*0050*/ 	.word	0x00003620


	//   ....[4]....
        /*0054*/ 	.word	0x00003f50


	//   ....[5]....
        /*0058*/ 	.word	0x00003fc0


	//   ....[6]....
        /*005c*/ 	.word	0x000041a0


	//   ....[7]....
        /*0060*/ 	.word	0x00004300


	//----- nvinfo : EIATTR_COOP_GROUP_MASK_REGIDS
	.align		4
.L_39:
        /*0064*/ 	.byte	0x04, 0x29
        /*0066*/ 	.short	(.L_41 - .L_40)


	//   ....[0]....
.L_40:
        /*0068*/ 	.word	0xffffffff


	//   ....[1]....
        /*006c*/ 	.word	0xffffffff


	//   ....[2]....
        /*0070*/ 	.word	0xffffffff


	//   ....[3]....
        /*0074*/ 	.word	0xffffffff


	//   ....[4]....
        /*0078*/ 	.word	0xffffffff


	//   ....[5]....
        /*007c*/ 	.word	0xffffffff


	//   ....[6]....
        /*0080*/ 	.word	0xffffffff


	//   ....[7]....
        /*0084*/ 	.word	0xffffffff


	//   ....[8]....
        /*0088*/ 	.word	0xffffffff


	//   ....[9]....
        /*008c*/ 	.word	0xffffffff


	//   ....[10]....
        /*0090*/ 	.word	0xffffffff


	//   ....[11]....
        /*0094*/ 	.word	0xffffffff


	//   ....[12]....
        /*0098*/ 	.word	0xffffffff


	//----- nvinfo : EIATTR_COOP_GROUP_INSTR_OFFSETS
	.align		4
.L_41:
        /*009c*/ 	.byte	0x04, 0x28
        /*009e*/ 	.short	(.L_43 - .L_42)


	//   ....[0]....
.L_42:
        /*00a0*/ 	.word	0x00000090


	//   ....[1]....
        /*00a4*/ 	.word	0x000004d0


	//   ....[2]....
        /*00a8*/ 	.word	0x00000620


	//   ....[3]....
        /*00ac*/ 	.word	0x00000780


	//   ....[4]....
        /*00b0*/ 	.word	0x00000880


	//   ....[5]....
        /*00b4*/ 	.word	0x000009f0


	//   ....[6]....
        /*00b8*/ 	.word	0x00000b90


	//   ....[7]....
        /*00bc*/ 	.word	0x00001c40


	//   ....[8]....
        /*00c0*/ 	.word	0x00002990


	//   ....[9]....
        /*00c4*/ 	.word	0x00002ba0


	//   ....[10]....
        /*00c8*/ 	.word	0x00002bd0


	//   ....[11]....
        /*00cc*/ 	.word	0x000034b0


	//   ....[12]....
        /*00d0*/ 	.word	0x000036e0


	//----- nvinfo : EIATTR_VRC_CTA_INIT_COUNT
	.align		4
.L_43:
        /*00d4*/ 	.byte	0x02, 0x4a
        /*00d6*/ 	.byte	0x80
	.zero		1


	//----- nvinfo : EIATTR_SYSCALL_OFFSETS
	.align		4
        /*00d8*/ 	.byte	0x04, 0x46
        /*00da*/ 	.short	(.L_45 - .L_44)


	//   ....[0]....
.L_44:
        /*00dc*/ 	.word	0x00004d30


	//   ....[1]....
        /*00e0*/ 	.word	0x00004e70


	//   ....[2]....
        /*00e4*/ 	.word	0x000056d0


	//   ....[3]....
        /*00e8*/ 	.word	0x00006ce0


	//----- nvinfo : EIATTR_MBARRIER_INSTR_OFFSETS
	.align		4
.L_45:
        /*00ec*/ 	.byte	0x04, 0x39
        /*00ee*/ 	.short	(.L_47 - .L_46)


	//   ....[0]....
.L_46:
        /*00f0*/ 	.word	0x000005b0
        /*00f4*/ 	.word	0x000000ff
        /*00f8*/ 	.word	0x00000000
        /*00fc*/ 	.short	0x0100
        /*00fe*/ 	.byte	0x05
	.zero		1


	//   ....[1]....
        /*0100*/ 	.word	0x000005c0
        /*0104*/ 	.word	0x000000ff
        /*0108*/ 	.word	0x00000018
        /*010c*/ 	.short	0x0100
        /*010e*/ 	.byte	0x05
	.zero		1


	//   ....[2]....
        /*0110*/ 	.word	0x000005d0
        /*0114*/ 	.word	0x000000ff
        /*0118*/ 	.word	0x00000008
        /*011c*/ 	.short	0x0100
        /*011e*/ 	.byte	0x05
	.zero		1


	//   ....[3]....
        /*0120*/ 	.word	0x000005e0
        /*0124*/ 	.word	0x000000ff
        /*0128*/ 	.word	0x00000020
        /*012c*/ 	.short	0x0100
        /*012e*/ 	.byte	0x05
	.zero		1


	//   ....[4]....
        /*0130*/ 	.word	0x000005f0
        /*0134*/ 	.word	0x000000ff
        /*0138*/ 	.word	0x00000010
        /*013c*/ 	.short	0x0100
        /*013e*/ 	.byte	0x05
	.zero		1


	//   ....[5]....
        /*0140*/ 	.word	0x00000600
        /*0144*/ 	.word	0x000000ff
        /*0148*/ 	.word	0x00000028
        /*014c*/ 	.short	0x0100
        /*014e*/ 	.byte	0x05
	.zero		1


	//   ....[6]....
        /*0150*/ 	.word	0x00000730
        /*0154*/ 	.word	0x000000ff
        /*0158*/ 	.word	0x00000030
        /*015c*/ 	.short	0x0100
        /*015e*/ 	.byte	0x07
	.zero		1


	//   ....[7]....
        /*0160*/ 	.word	0x00000740
        /*0164*/ 	.word	0x000000ff
        /*0168*/ 	.word	0x00000040
        /*016c*/ 	.short	0x0100
        /*016e*/ 	.byte	0x07
	.zero		1


	//   ....[8]....
        /*0170*/ 	.word	0x00000750
        /*0174*/ 	.word	0x000000ff
        /*0178*/ 	.word	0x00000038
        /*017c*/ 	.short	0x0100
        /*017e*/ 	.byte	0x07
	.zero		1


	//   ....[9]....
        /*0180*/ 	.word	0x00000760
        /*0184*/ 	.word	0x000000ff
        /*0188*/ 	.word	0x00000048
        /*018c*/ 	.short	0x0100
        /*018e*/ 	.byte	0x07
	.zero		1


	//   ....[10]....
        /*0190*/ 	.word	0x00000850
        /*0194*/ 	.word	0x000000ff
        /*0198*/ 	.word	0x00000050
        /*019c*/ 	.short	0x0100
        /*019e*/ 	.byte	0x05
	.zero		1


	//   ....[11]....
        /*01a0*/ 	.word	0x00000860
        /*01a4*/ 	.word	0x000000ff
        /*01a8*/ 	.word	0x00000058
        /*01ac*/ 	.short	0x0100
        /*01ae*/ 	.byte	0x05
	.zero		1


	//   ....[12]....
        /*01b0*/ 	.word	0x000009a0
        /*01b4*/ 	.word	0x000000ff
        /*01b8*/ 	.word	0x00000060
        /*01bc*/ 	.short	0x0100
        /*01be*/ 	.byte	0x05
	.zero		1


	//   ....[13]....
        /*01c0*/ 	.word	0x000009b0
        /*01c4*/ 	.word	0x000000ff
        /*01c8*/ 	.word	0x00000070
        /*01cc*/ 	.short	0x0100
        /*01ce*/ 	.byte	0x05
	.zero		1


	//   ....[14]....
        /*01d0*/ 	.word	0x000009c0
        /*01d4*/ 	.word	0x000000ff
        /*01d8*/ 	.word	0x00000068
        /*01dc*/ 	.short	0x0100
        /*01de*/ 	.byte	0x05
	.zero		1


	//   ....[15]....
        /*01e0*/ 	.word	0x000009d0
        /*01e4*/ 	.word	0x000000ff
        /*01e8*/ 	.word	0x00000078
        /*01ec*/ 	.short	0x0100
        /*01ee*/ 	.byte	0x05
	.zero		1


	//   ....[16]....
        /*01f0*/ 	.word	0x00000b00
        /*01f4*/ 	.word	0x000000ff
        /*01f8*/ 	.word	0x00000080
        /*01fc*/ 	.short	0x0100
        /*01fe*/ 	.byte	0x07
	.zero		1


	//   ....[17]....
        /*0200*/ 	.word	0x00000b10
        /*0204*/ 	.word	0x000000ff
        /*0208*/ 	.word	0x000000a0
        /*020c*/ 	.short	0x0100
        /*020e*/ 	.byte	0x07
	.zero		1


	//   ....[18]....
        /*0210*/ 	.word	0x00000b20
        /*0214*/ 	.word	0x000000ff
        /*0218*/ 	.word	0x00000088
        /*021c*/ 	.short	0x0100
        /*021e*/ 	.byte	0x07
	.zero		1


	//   ....[19]....
        /*0220*/ 	.word	0x00000b30
        /*0224*/ 	.word	0x000000ff
        /*0228*/ 	.word	0x000000a8
        /*022c*/ 	.short	0x0100
        /*022e*/ 	.byte	0x07
	.zero		1


	//   ....[20]....
        /*0230*/ 	.word	0x00000b40
        /*0234*/ 	.word	0x000000ff
        /*0238*/ 	.word	0x00000090
        /*023c*/ 	.short	0x0100
        /*023e*/ 	.byte	0x07
	.zero		1


	//   ....[21]....
        /*0240*/ 	.word	0x00000b50
        /*0244*/ 	.word	0x000000ff
        /*0248*/ 	.word	0x000000b0
        /*024c*/ 	.short	0x0100
        /*024e*/ 	.byte	0x07
	.zero		1


	//   ....[22]....
        /*0250*/ 	.word	0x00000b60
        /*0254*/ 	.word	0x000000ff
        /*0258*/ 	.word	0x00000098
        /*025c*/ 	.short	0x0100
        /*025e*/ 	.byte	0x07
	.zero		1


	//   ....[23]....
        /*0260*/ 	.word	0x00000b70
        /*0264*/ 	.word	0x000000ff
        /*0268*/ 	.word	0x000000b8
        /*026c*/ 	.short	0x0100
        /*026e*/ 	.byte	0x07
	.zero		1


	//   ....[24]....
        /*0270*/ 	.word	0x00000c60
        /*0274*/ 	.word	0x000000ff
        /*0278*/ 	.word	0x000000c0
        /*027c*/ 	.short	0x0100
        /*027e*/ 	.byte	0x05
	.zero		1


	//   ....[25]....
        /*0280*/ 	.word	0x00000c70
        /*0284*/ 	.word	0x000000ff
        /*0288*/ 	.word	0x000000d0
        /*028c*/ 	.short	0x0100
        /*028e*/ 	.byte	0x05
	.zero		1


	//   ....[26]....
        /*0290*/ 	.word	0x00000c80
        /*0294*/ 	.word	0x000000ff
        /*0298*/ 	.word	0x000000c8
        /*029c*/ 	.short	0x0100
        /*029e*/ 	.byte	0x05
	.zero		1


	//   ....[27]....
        /*02a0*/ 	.word	0x00000c90
        /*02a4*/ 	.word	0x000000ff
        /*02a8*/ 	.word	0x000000d8
        /*02ac*/ 	.short	0x0100
        /*02ae*/ 	.byte	0x05
	.zero		1


	//   ....[28]....
        /*02b0*/ 	.word	0x00001560
        /*02b4*/ 	.word	0x00000003
        /*02b8*/ 	.word	0x000000d0
        /*02bc*/ 	.short	0x010a
        /*02be*/ 	.byte	0xff
	.zero		1


	//   ....[29]....
        /*02c0*/ 	.word	0x00001590
        /*02c4*/ 	.word	0x00000003
        /*02c8*/ 	.word	0x000000c0
        /*02cc*/ 	.short	0x0101
        /*02ce*/ 	.byte	0xff
	.zero		1


	//   ....[30]....
        /*02d0*/ 	.word	0x00001660
        /*02d4*/ 	.word	0x000000ff
        /*02d8*/ 	.word	0x00000018
        /*02dc*/ 	.short	0x010a
        /*02de*/ 	.byte	0x08
	.zero		1


	//   ....[31]....
        /*02e0*/ 	.word	0x00001700
        /*02e4*/ 	.word	0x000000ff
        /*02e8*/ 	.word	0x00000018
        /*02ec*/ 	.short	0x010a
        /*02ee*/ 	.byte	0x21
	.zero		1


	//   ....[32]....
        /*02f0*/ 	.word	0x00001860
        /*02f4*/ 	.word	0x000000ff
        /*02f8*/ 	.word	0x00000018
        /*02fc*/ 	.short	0x010a
        /*02fe*/ 	.byte	0x08
	.zero		1


	//   ....[33]....
        /*0300*/ 	.word	0x00001950
        /*0304*/ 	.word	0x000000ff
        /*0308*/ 	.word	0x00000058
        /*030c*/ 	.short	0x0101
        /*030e*/ 	.byte	0x04
	.zero		1


	//   ....[34]....
        /*0310*/ 	.word	0x00001970
        /*0314*/ 	.word	0x000000ff
        /*0318*/ 	.word	0x00000018
        /*031c*/ 	.short	0x010a
        /*031e*/ 	.byte	0x08
	.zero		1


	//   ....[35]....
        /*0320*/ 	.word	0x000019f0
        /*0324*/ 	.word	0x000000ff
        /*0328*/ 	.word	0x00000018
        /*032c*/ 	.short	0x010a
        /*032e*/ 	.byte	0x11
	.zero		1


	//   ....[36]....
        /*0330*/ 	.word	0x00001b50
        /*0334*/ 	.word	0x000000ff
        /*0338*/ 	.word	0x00000018
        /*033c*/ 	.short	0x010a
        /*033e*/ 	.byte	0x08
	.zero		1


	//   ....[37]....
        /*0340*/ 	.word	0x00001c70
        /*0344*/ 	.word	0x00000002
        /*0348*/ 	.word	0x00000060
        /*034c*/ 	.short	0x010a
        /*034e*/ 	.byte	0xff
	.zero		1


	//   ....[38]....
        /*0350*/ 	.word	0x00001d30
        /*0354*/ 	.word	0x00000002
        /*0358*/ 	.word	0x00000000
        /*035c*/ 	.short	0x0101
        /*035e*/ 	.byte	0xff
	.zero		1


	//   ....[39]....
        /*0360*/ 	.word	0x00002290
        /*0364*/ 	.word	0x000000ff
        /*0368*/ 	.word	0x00000000
        /*036c*/ 	.short	0x010a
        /*036e*/ 	.byte	0x05
	.zero		1


	//   ....[40]....
        /*0370*/ 	.word	0x00002320
        /*0374*/ 	.word	0x000000ff
        /*0378*/ 	.word	0x00000000
        /*037c*/ 	.short	0x010a
        /*037e*/ 	.byte	0x05
	.zero		1


	//   ....[41]....
        /*0380*/ 	.word	0x000023c0
        /*0384*/ 	.word	0x00000000
        /*0388*/ 	.word	0x00000000
        /*038c*/ 	.short	0x010a
        /*038e*/ 	.byte	0xff
	.zero		1


	//   ....[42]....
        /*0390*/ 	.word	0x000024e0
        /*0394*/ 	.word	0x00000000
        /*0398*/ 	.word	0x000000c0
        /*039c*/ 	.short	0x010a
        /*039e*/ 	.byte	0xff
	.zero		1


	//   ....[43]....
        /*03a0*/ 	.word	0x00002540
        /*03a4*/ 	.word	0x00000004
        /*03a8*/ 	.word	0x00000000
        /*03ac*/ 	.short	0x0101
        /*03ae*/ 	.byte	0xff
	.zero		1


	//   ....[44]....
        /*03b0*/ 	.word	0x00002560
        /*03b4*/ 	.word	0x000000ff
        /*03b8*/ 	.word	0x00000070
        /*03bc*/ 	.short	0x010a
        /*03be*/ 	.byte	0x05
	.zero		1


	//   ....[45]....
        /*03c0*/ 	.word	0x00002680
        /*03c4*/ 	.word	0x00000000
        /*03c8*/ 	.word	0x00000060
        /*03cc*/ 	.short	0x010a
        /*03ce*/ 	.byte	0xff
	.zero		1


	//   ....[46]....
        /*03d0*/ 	.word	0x00002790
        /*03d4*/ 	.word	0x00000000
        /*03d8*/ 	.word	0x00000000
        /*03dc*/ 	.short	0x0101
        /*03de*/ 	.byte	0xff
	.zero		1


	//   ....[47]....
        /*03e0*/ 	.word	0x00002820
        /*03e4*/ 	.word	0x000000ff
        /*03e8*/ 	.word	0x00000070
        /*03ec*/ 	.short	0x0106
        /*03ee*/ 	.byte	0x05
	.zero		1


	//   ....[48]....
        /*03f0*/ 	.word	0x00002840
        /*03f4*/ 	.word	0x000000ff
        /*03f8*/ 	.word	0x00000070
        /*03fc*/ 	.short	0x010a
        /*03fe*/ 	.byte	0x05
	.zero		1


	//   ....[49]....
        /*0400*/ 	.word	0x000028d0
        /*0404*/ 	.word	0x000000ff
        /*0408*/ 	.word	0x00000070
        /*040c*/ 	.short	0x0106
        /*040e*/ 	.byte	0x04
	.zero		1


	//   ....[50]....
        /*0410*/ 	.word	0x00002910
        /*0414*/ 	.word	0x00000000
        /*0418*/ 	.word	0x00000070
        /*041c*/ 	.short	0x010a
        /*041e*/ 	.byte	0xff
	.zero		1


	//   ....[51]....
        /*0420*/ 	.word	0x00002df0
        /*0424*/ 	.word	0x00000000
        /*0428*/ 	.word	0x00000060
        /*042c*/ 	.short	0x010a
        /*042e*/ 	.byte	0xff
	.zero		1


	//   ....[52]....
        /*0430*/ 	.word	0x00002ef0
        /*0434*/ 	.word	0x00000003
        /*0438*/ 	.word	0x00000000
        /*043c*/ 	.short	0x0101
        /*043e*/ 	.byte	0xff
	.zero		1


	//   ....[53]....
        /*0440*/ 	.word	0x00002f00
        /*0444*/ 	.word	0x000000ff
        /*0448*/ 	.word	0x00000000
        /*044c*/ 	.short	0x010a
        /*044e*/ 	.byte	0x04
	.zero		1


	//   ....[54]....
        /*0450*/ 	.word	0x00002f20
        /*0454*/ 	.word	0x000000ff
        /*0458*/ 	.word	0x000000a0
        /*045c*/ 	.short	0x010a
        /*045e*/ 	.byte	0x09
	.zero		1


	//   ....[55]....
        /*0460*/ 	.word	0x00003000
        /*0464*/ 	.word	0x000000ff
        /*0468*/ 	.word	0x00000000
        /*046c*/ 	.short	0x010a
        /*046e*/ 	.byte	0x07
	.zero		1


	//   ....[56]....
        /*0470*/ 	.word	0x00003130
        /*0474*/ 	.word	0x000000ff
        /*0478*/ 	.word	0x00000000
        /*047c*/ 	.short	0x010a
        /*047e*/ 	.byte	0x04
	.zero		1


	//   ....[57]....
        /*0480*/ 	.word	0x000032e0
        /*0484*/ 	.word	0x000000ff
        /*0488*/ 	.word	0x00000000
        /*048c*/ 	.short	0x010a
        /*048e*/ 	.byte	0x05
	.zero		1


	//   ....[58]....
        /*0490*/ 	.word	0x00003370
        /*0494*/ 	.word	0x000000ff
        /*0498*/ 	.word	0x00000000
        /*049c*/ 	.short	0x010a
        /*049e*/ 	.byte	0x05
	.zero		1


	//   ....[59]....
        /*04a0*/ 	.word	0x00003400
        /*04a4*/ 	.word	0x000000ff
        /*04a8*/ 	.word	0x00000000
        /*04ac*/ 	.short	0x010a
        /*04ae*/ 	.byte	0x05
	.zero		1


	//   ....[60]....
        /*04b0*/ 	.word	0x00003490
        /*04b4*/ 	.word	0x000000ff
        /*04b8*/ 	.word	0x00000000
        /*04bc*/ 	.short	0x010a
        /*04be*/ 	.byte	0x07
	.zero		1


	//   ....[61]....
        /*04c0*/ 	.word	0x000038f0
        /*04c4*/ 	.word	0x00000000
        /*04c8*/ 	.word	0x00000060
        /*04cc*/ 	.short	0x010a
        /*04ce*/ 	.byte	0xff
	.zero		1


	//   ....[62]....
        /*04d0*/ 	.word	0x000039b0
        /*04d4*/ 	.word	0x00000000
        /*04d8*/ 	.word	0x00000000
        /*04dc*/ 	.short	0x0101
        /*04de*/ 	.byte	0xff
	.zero		1


	//   ....[63]....
        /*04e0*/ 	.word	0x00003cd0
        /*04e4*/ 	.word	0x000000ff
        /*04e8*/ 	.word	0x00000058
        /*04ec*/ 	.short	0x010a
        /*04ee*/ 	.byte	0x07
	.zero		1


	//   ....[64]....
        /*04f0*/ 	.word	0x00003ec0
        /*04f4*/ 	.word	0x000000ff
        /*04f8*/ 	.word	0x00000040
        /*04fc*/ 	.short	0x010a
        /*04fe*/ 	.byte	0x07
	.zero		1


	//   ....[65]....
        /*0500*/ 	.word	0x00004090
        /*0504*/ 	.word	0x000000ff
        /*0508*/ 	.word	0x00000030
        /*050c*/ 	.short	0x010b
        /*050e*/ 	.byte	0x07
	.zero		1


	//   ....[66]....
        /*0510*/ 	.word	0x00004100
        /*0514*/ 	.word	0x000000ff
        /*0518*/ 	.word	0x00000000
        /*051c*/ 	.short	0x0101
        /*051e*/ 	.byte	0x08
	.zero		1


	//   ....[67]....
        /*0520*/ 	.word	0x00004130
        /*0524*/ 	.word	0x000000ff
        /*0528*/ 	.word	0x00000048
        /*052c*/ 	.short	0x010a
        /*052e*/ 	.byte	0x07
	.zero		1


	//   ....[68]....
        /*0530*/ 	.word	0x00004340
        /*0534*/ 	.word	0x000000ff
        /*0538*/ 	.word	0x00000038
        /*053c*/ 	.short	0x010b
        /*053e*/ 	.byte	0x07
	.zero		1


	//   ....[69]....
        /*0540*/ 	.word	0x00004360
        /*0544*/ 	.word	0x000000ff
        /*0548*/ 	.word	0x00000000
        /*054c*/ 	.short	0x0101
        /*054e*/ 	.byte	0x0d
	.zero		1


	//   ....[70]....
        /*0550*/ 	.word	0x00004390
        /*0554*/ 	.word	0x000000ff
        /*0558*/ 	.word	0x00000040
        /*055c*/ 	.short	0x010a
        /*055e*/ 	.byte	0x07
	.zero		1


	//   ....[71]....
        /*0560*/ 	.word	0x000043d0
        /*0564*/ 	.word	0x00000000
        /*0568*/ 	.word	0x00000048
        /*056c*/ 	.short	0x010a
        /*056e*/ 	.byte	0xff
	.zero		1


	//   ....[72]....
        /*0570*/ 	.word	0x00004700
        /*0574*/ 	.word	0x00000000
        /*0578*/ 	.word	0x00000060
        /*057c*/ 	.short	0x010a
        /*057e*/ 	.byte	0xff
	.zero		1


	//   ....[73]....
        /*0580*/ 	.word	0x00004810
        /*0584*/ 	.word	0x00000000
        /*0588*/ 	.word	0x00000000
        /*058c*/ 	.short	0x0101
        /*058e*/ 	.byte	0xff
	.zero		1


	//   ....[74]....
        /*0590*/ 	.word	0x00005270
        /*0594*/ 	.word	0x00000003
        /*0598*/ 	.word	0x00000030
        /*059c*/ 	.short	0x010a
        /*059e*/ 	.byte	0xff
	.zero		1


	//   ....[75]....
        /*05a0*/ 	.word	0x000052b0
        /*05a4*/ 	.word	0x000000cf
        /*05a8*/ 	.word	0x00000080
        /*05ac*/ 	.short	0x010a
        /*05ae*/ 	.byte	0xff
	.zero		1


	//   ....[76]....
        /*05b0*/ 	.word	0x000053e0
        /*05b4*/ 	.word	0x00000003
        /*05b8*/ 	.word	0x00000030
        /*05bc*/ 	.short	0x010a
        /*05be*/ 	.byte	0xff
	.zero		1


	//   ....[77]....
        /*05c0*/ 	.word	0x00005540
        /*05c4*/ 	.word	0x00000000
        /*05c8*/ 	.word	0x00000000
        /*05cc*/ 	.short	0x0101
        /*05ce*/ 	.byte	0xff
	.zero		1


	//   ....[78]....
        /*05d0*/ 	.word	0x000055a0
        /*05d4*/ 	.word	0x000000cf
        /*05d8*/ 	.word	0x00000080
        /*05dc*/ 	.short	0x010a
        /*05de*/ 	.byte	0xff
	.zero		1


	//   ....[79]....
        /*05e0*/ 	.word	0x00006950
        /*05e4*/ 	.word	0x000000d2
        /*05e8*/ 	.word	0x00000030
        /*05ec*/ 	.short	0x010a
        /*05ee*/ 	.byte	0xff
	.zero		1


	//   ....[80]....
        /*05f0*/ 	.word	0x00006a20
        /*05f4*/ 	.word	0x000000d2
        /*05f8*/ 	.word	0x00000030
        /*05fc*/ 	.short	0x010a
        /*05fe*/ 	.byte	0xff
	.zero		1


	//   ....[81]....
        /*0600*/ 	.word	0x00006b60
        /*0604*/ 	.word	0x00000003
        /*0608*/ 	.word	0x00000000
        /*060c*/ 	.short	0x0101
        /*060e*/ 	.byte	0xff
	.zero		1


	//   ....[82]....
        /*0610*/ 	.word	0x00007070
        /*0614*/ 	.word	0x000000ff
        /*0618*/ 	.word	0x00000000
        /*061c*/ 	.short	0x0101
        /*061e*/ 	.byte	0x05
	.zero		1


	//   ....[83]....
        /*0620*/ 	.word	0x00007ff0
        /*0624*/ 	.word	0x00000003
        /*0628*/ 	.word	0x000000d0
        /*062c*/ 	.short	0x010a
        /*062e*/ 	.byte	0xff
	.zero		1


	//   ....[84]....
        /*0630*/ 	.word	0x00008050
        /*0634*/ 	.word	0x00000002
        /*0638*/ 	.word	0x00000018
        /*063c*/ 	.short	0x010a
        /*063e*/ 	.byte	0xff
	.zero		1


	//   ....[85]....
        /*0640*/ 	.word	0x000080b0
        /*0644*/ 	.word	0x00000002
        /*0648*/ 	.word	0x00000018
        /*064c*/ 	.short	0x010a
        /*064e*/ 	.byte	0xff
	.zero		1


	//   ....[86]....
        /*0650*/ 	.word	0x00008100
        /*0654*/ 	.word	0x00000002
        /*0658*/ 	.word	0x00000060
        /*065c*/ 	.short	0x010a
        /*065e*/ 	.byte	0xff
	.zero		1


	//   ....[87]....
        /*0660*/ 	.word	0x00008160
        /*0664*/ 	.word	0x00000000
        /*0668*/ 	.word	0x00000000
        /*066c*/ 	.short	0x010a
        /*066e*/ 	.byte	0xff
	.zero		1


	//   ....[88]....
        /*0670*/ 	.word	0x000081c0
        /*0674*/ 	.word	0x00000000
        /*0678*/ 	.word	0x00000000
        /*067c*/ 	.short	0x010a
        /*067e*/ 	.byte	0xff
	.zero		1


	//   ....[89]....
        /*0680*/ 	.word	0x00008210
        /*0684*/ 	.word	0x00000000
        /*0688*/ 	.word	0x000000c0
        /*068c*/ 	.short	0x010a
        /*068e*/ 	.byte	0xff
	.zero		1


	//   ....[90]....
        /*0690*/ 	.word	0x00008270
        /*0694*/ 	.word	0x00000000
        /*0698*/ 	.word	0x00000070
        /*069c*/ 	.short	0x010a
        /*069e*/ 	.byte	0xff
	.zero		1


	//   ....[91]....
        /*06a0*/ 	.word	0x000082c0
        /*06a4*/ 	.word	0x00000000
        /*06a8*/ 	.word	0x00000060
        /*06ac*/ 	.short	0x010a
        /*06ae*/ 	.byte	0xff
	.zero		1


	//   ....[92]....
        /*06b0*/ 	.word	0x00008320
        /*06b4*/ 	.word	0x00000000
        /*06b8*/ 	.word	0x00000070
        /*06bc*/ 	.short	0x010a
        /*06be*/ 	.byte	0xff
	.zero		1


	//   ....[93]....
        /*06c0*/ 	.word	0x00008370
        /*06c4*/ 	.word	0x00000000
        /*06c8*/ 	.word	0x00000060
        /*06cc*/ 	.short	0x010a
        /*06ce*/ 	.byte	0xff
	.zero		1


	//   ....[94]....
        /*06d0*/ 	.word	0x000083d0
        /*06d4*/ 	.word	0x00000003
        /*06d8*/ 	.word	0x000000a0
        /*06dc*/ 	.short	0x010a
        /*06de*/ 	.byte	0xff
	.zero		1


	//   ....[95]....
        /*06e0*/ 	.word	0x00008430
        /*06e4*/ 	.word	0x00000000
        /*06e8*/ 	.word	0x00000000
        /*06ec*/ 	.short	0x010a
        /*06ee*/ 	.byte	0xff
	.zero		1


	//   ....[96]....
        /*06f0*/ 	.word	0x00008490
        /*06f4*/ 	.word	0x00000000
        /*06f8*/ 	.word	0x00000000
        /*06fc*/ 	.short	0x010a
        /*06fe*/ 	.byte	0xff
	.zero		1


	//   ....[97]....
        /*0700*/ 	.word	0x000084f0
        /*0704*/ 	.word	0x00000000
        /*0708*/ 	.word	0x00000000
        /*070c*/ 	.short	0x010a
        /*070e*/ 	.byte	0xff
	.zero		1


	//   ....[98]....
        /*0710*/ 	.word	0x00008550
        /*0714*/ 	.word	0x00000000
        /*0718*/ 	.word	0x00000000
        /*071c*/ 	.short	0x010a
        /*071e*/ 	.byte	0xff
	.zero		1


	//   ....[99]....
        /*0720*/ 	.word	0x000085b0
        /*0724*/ 	.word	0x00000000
        /*0728*/ 	.word	0x00000000
        /*072c*/ 	.short	0x010a
        /*072e*/ 	.byte	0xff
	.zero		1


	//   ....[100]....
        /*0730*/ 	.word	0x00008600
        /*0734*/ 	.word	0x00000000
        /*0738*/ 	.word	0x00000060
        /*073c*/ 	.short	0x010a
        /*073e*/ 	.byte	0xff
	.zero		1


	//   ....[101]....
        /*0740*/ 	.word	0x00008660
        /*0744*/ 	.word	0x00000000
        /*0748*/ 	.word	0x00000058
        /*074c*/ 	.short	0x010a
        /*074e*/ 	.byte	0xff
	.zero		1


	//   ....[102]....
        /*0750*/ 	.word	0x000086c0
        /*0754*/ 	.word	0x00000003
        /*0758*/ 	.word	0x00000040
        /*075c*/ 	.short	0x010a
        /*075e*/ 	.byte	0xff
	.zero		1


	//   ....[103]....
        /*0760*/ 	.word	0x00008720
        /*0764*/ 	.word	0x00000003
        /*0768*/ 	.word	0x00000048
        /*076c*/ 	.short	0x010a
        /*076e*/ 	.byte	0xff
	.zero		1


	//   ....[104]....
        /*0770*/ 	.word	0x00008780
        /*0774*/ 	.word	0x00000000
        /*0778*/ 	.word	0x00000040
        /*077c*/ 	.short	0x010a
        /*077e*/ 	.byte	0xff
	.zero		1


	//   ....[105]....
        /*0780*/ 	.word	0x000087d0
        /*0784*/ 	.word	0x00000000
        /*0788*/ 	.word	0x00000060
        /*078c*/ 	.short	0x010a
        /*078e*/ 	.byte	0xff
	.zero		1


	//   ....[106]....
        /*0790*/ 	.word	0x00008820
        /*0794*/ 	.word	0x00000003
        /*0798*/ 	.word	0x00000030
        /*079c*/ 	.short	0x010a
        /*079e*/ 	.byte	0xff
	.zero		1


	//   ....[107]....
        /*07a0*/ 	.word	0x00008870
        /*07a4*/ 	.word	0x000000cf
        /*07a8*/ 	.word	0x00000080
        /*07ac*/ 	.short	0x010a
        /*07ae*/ 	.byte	0xff
	.zero		1


	//   ....[108]....
        /*07b0*/ 	.word	0x000088c0
        /*07b4*/ 	.word	0x000000d2
        /*07b8*/ 	.word	0x00000030
        /*07bc*/ 	.short	0x010a
        /*07be*/ 	.byte	0xff
	.zero		1


	//----- nvinfo : EIATTR_NUM_MBARRIERS
	.align		4
.L_47:
        /*07c0*/ 	.byte	0x03, 0x38
        /*07c2*/ 	.short	0x001c


	//----- nvinfo : EIATTR_EXIT_INSTR_OFFSETS
	.align		4
        /*07c4*/ 	.byte	0x04, 0x1c
        /*07c6*/ 	.short	(.L_49 - .L_48)


	//   ....[0]....
.L_48:
        /*07c8*/ 	.word	0x000023f0


	//   ....[1]....
        /*07cc*/ 	.word	0x000028e0


	//   ....[2]....
        /*07d0*/ 	.word	0x00002940


	//   ....[3]....
        /*07d4*/ 	.word	0x000036f0


	//   ....[4]....
        /*07d8*/ 	.word	0x00004400


	//   ....[5]....
        /*07dc*/ 	.word	0x00004440


	//   ....[6]....
        /*07e0*/ 	.word	0x00007fe0


	//----- nvinfo : EIATTR_MAX_THREADS
	.align		4
.L_49:
        /*07e4*/ 	.byte	0x04, 0x05
        /*07e6*/ 	.short	(.L_51 - .L_50)
.L_50:
        /*07e8*/ 	.word	0x00000100
        /*07ec*/ 	.word	0x00000001
        /*07f0*/ 	.word	0x00000001


	//----- nvinfo : EIATTR_CRS_STACK_SIZE
	.align		4
.L_51:
        /*07f4*/ 	.byte	0x04, 0x1e
        /*07f6*/ 	.short	(.L_53 - .L_52)
.L_52:
        /*07f8*/ 	.word	0x00000000


	//----- nvinfo : EIATTR_CBANK_PARAM_SIZE
	.align		4
.L_53:
        /*07fc*/ 	.byte	0x03, 0x19
        /*07fe*/ 	.short	0x0800


	//----- nvinfo : EIATTR_PARAM_CBANK
	.align		4
        /*0800*/ 	.byte	0x04, 0x0a
        /*0802*/ 	.short	(.L_55 - .L_54)
	.align		4
.L_54:
        /*0804*/ 	.word	index@(.nv.constant0._ZN7cutlass13device_kernelINS_4gemm6kernel13GemmUniversalIN4cute5tupleIJiiiiEEENS1_10collective13CollectiveMmaINS1_35MainloopSm100TmaUmmaWarpSpecializedILi3ELi2ELi4ENS5_IJNS4_1CILi1EEESB_SB_EEEEENS5_IJNSA_ILi128EEESE_NSA_ILi32EEEEEENS_12float_e5m2_tENS5_IJlSB_lEEESH_SI_NS4_8TiledMMAINS4_8MMA_AtomIJNS4_10MMA_TraitsINS4_19SM100_MMA_F8F6F4_SSEJSH_SH_fSE_SE_NS4_17integral_constantINS4_4UMMA5MajorELSP_0EEESQ_NSN_INSO_7ScaleInELSR_0EEESS_EEEEEENS4_6LayoutISC_NS5_IJNSA_ILi0EEESW_SW_EEEEENS5_IJNS4_10UnderscoreESZ_SZ_EEEEENS4_13SM90_TMA_LOADENS4_14ComposedLayoutINS4_7SwizzleILi1ELi4ELi3EEENS4_18smem_ptr_flag_bitsILi8EEENSV_INS5_IJNSA_ILi8EEESF_EEENS5_IJSF_SB_EEEEEEEvNS4_8identityES12_S1C_vS1D_EENS_8epilogue10collective18CollectiveEpilogueINS1F_23Sm100TmaWarpSpecializedILi2ELi2ELi64ELb0ELb0EEEJSG_NS5_IJNSV_ISE_SB_EENSV_INSA_ILi64EEESB_EEEEESH_SI_SH_SI_NS1F_6fusion15FusionCallbacksIS1J_NS1O_17LinearCombinationISH_fSH_fLNS_15FloatRoundStyleE2EEESG_S1N_JEEENS4_5SM1004TMEM4LOAD26SM100_TMEM_LOAD_32dp32b64xES12_NS13_INS14_ILi2ELi4ELi3EEES17_NSV_INS5_IJS18_S1L_EEENS5_IJS1L_SB_EEEEEEENS4_39AutoVectorizingCopyWithAssumedAlignmentILi128EEENS4_14SM90_TMA_STOREES22_S24_S24_EEEvvEEEEvNT_6ParamsE)
        /*0808*/ 	.short	0x0380
        /*080a*/ 	.short	0x0800


	//----- nvinfo : EIATTR_SW_WAR
	.align		4
.L_55:
        /*080c*/ 	.byte	0x04, 0x36
        /*080e*/ 	.short	(.L_57 - .L_56)
.L_56:
        /*0810*/ 	.word	0x00000008
.L_57:


//--------------------- .nv.callgraph             --------------------------
	.section	.nv.callgraph,"",@"SHT_CUDA_CALLGRAPH"
	.align	4
	.sectionentsize	8
	.align		4
        /*0000*/ 	.word	0x00000000
	.align		4
        /*0004*/ 	.word	0xffffffff
	.align		4
        /*0008*/ 	.word	index@(_ZN7cutlass13device_kernelINS_4gemm6kernel13GemmUniversalIN4cute5tupleIJiiiiEEENS1_10collective13CollectiveMmaINS1_35MainloopSm100TmaUmmaWarpSpecializedILi3ELi2ELi4ENS5_IJNS4_1CILi1EEESB_SB_EEEEENS5_IJNSA_ILi128EEESE_NSA_ILi32EEEEEENS_12float_e5m2_tENS5_IJlSB_lEEESH_SI_NS4_8TiledMMAINS4_8MMA_AtomIJNS4_10MMA_TraitsINS4_19SM100_MMA_F8F6F4_SSEJSH_SH_fSE_SE_NS4_17integral_constantINS4_4UMMA5MajorELSP_0EEESQ_NSN_INSO_7ScaleInELSR_0EEESS_EEEEEENS4_6LayoutISC_NS5_IJNSA_ILi0EEESW_SW_EEEEENS5_IJNS4_10UnderscoreESZ_SZ_EEEEENS4_13SM90_TMA_LOADENS4_14ComposedLayoutINS4_7SwizzleILi1ELi4ELi3EEENS4_18smem_ptr_flag_bitsILi8EEENSV_INS5_IJNSA_ILi8EEESF_EEENS5_IJSF_SB_EEEEEEEvNS4_8identityES12_S1C_vS1D_EENS_8epilogue10collective18CollectiveEpilogueINS1F_23Sm100TmaWarpSpecializedILi2ELi2ELi64ELb0ELb0EEEJSG_NS5_IJNSV_ISE_SB_EENSV_INSA_ILi64EEESB_EEEEESH_SI_SH_SI_NS1F_6fusion15FusionCallbacksIS1J_NS1O_17LinearCombinationISH_fSH_fLNS_15FloatRoundStyleE2EEESG_S1N_JEEENS4_5SM1004TMEM4LOAD26SM100_TMEM_LOAD_32dp32b64xES12_NS13_INS14_ILi2ELi4ELi3EEES17_NSV_INS5_IJS18_S1L_EEENS5_IJS1L_SB_EEEEEEENS4_39AutoVectorizingCopyWithAssumedAlignmentILi128EEENS4_14SM90_TMA_STOREES22_S24_S24_EEEvvEEEEvNT_6ParamsE)
	.align		4
        /*000c*/ 	.word	index@(__assertfail)
	.align		4
        /*0010*/ 	.word	0x00000000
	.align		4
        /*0014*/ 	.word	0xfffffffe
	.align		4
        /*0018*/ 	.word	0x00000000
	.align		4
        /*001c*/ 	.word	0xfffffffd
	.align		4
        /*0020*/ 	.word	0x00000000
	.align		4
        /*0024*/ 	.word	0xfffffffc


//--------------------- .nv.constant4             --------------------------
	.section	.nv.constant4,"a",@progbits
	.align	8
	.align		8
.nv.constant4:
        /*0000*/ 	.dword	__assertfail
	.align		8
        /*0008*/ 	.dword	__unnamed_1
	.align		8
        /*0010*/ 	.dword	__unnamed_2
	.align		8
        /*0018*/ 	.dword	_ZN40_INTERNAL_2e050e0b_4_k_cu_5626f790_338594cuda3std3__45__cpo5beginE
	.align		8
        /*0020*/ 	.dword	_ZN40_INTERNAL_2e050e0b_4_k_cu_5626f790_338594cuda3std3__45__cpo3endE
	.align		8
        /*0028*/ 	.dword	_ZN40_INTERNAL_2e050e0b_4_k_cu_5626f790_338594cuda3std3__45__cpo6cbeginE
	.align		8
        /*0030*/ 	.dword	_ZN40_INTERNAL_2e050e0b_4_k_cu_5626f790_338594cuda3std3__45__cpo4cendE
	.align		8
        /*0038*/ 	.dword	_ZN40_INTERNAL_2e050e0b_4_k_cu_5626f790_338594cuda3std3__442_GLOBAL__N__2e050e0b_4_k_cu_5626f790_338596ignoreE
	.align		8
        /*0040*/ 	.dword	_ZN40_INTERNAL_2e050e0b_4_k_cu_5626f790_338594cuda3std3__419piecewise_constructE
	.align		8
        /*0048*/ 	.dword	_ZN40_INTERNAL_2e050e0b_4_k_cu_5626f790_338594cuda3std3__48in_placeE
	.align		8
        /*0050*/ 	.dword	_ZN40_INTERNAL_2e050e0b_4_k_cu_5626f790_338594cuda3std6ranges3__45__cpo4swapE
	.align		8
        /*0058*/ 	.dword	_ZN40_INTERNAL_2e050e0b_4_k_cu_5626f790_338594cuda3std6ranges3__45__cpo9iter_moveE
	.align		8
        /*0060*/ 	.dword	_ZN40_INTERNAL_2e050e0b_4_k_cu_5626f790_338594cute7productE
	.align		8
        /*0068*/ 	.dword	_ZN40_INTERNAL_2e050e0b_4_k_cu_5626f790_338594cute1_E
	.align		8
        /*0070*/ 	.dword	$str$25
	.align		8
        /*0078*/ 	.dword	$str$26
	.align		8
        /*0080*/ 	.dword	$str$27
	.align		8
        /*0088*/ 	.dword	$str$28


//--------------------- .text._ZN7cutlass13device_kernelINS_4gemm6kernel13GemmUniversalIN4cute5tupleIJiiiiEEENS1_10collective13CollectiveMmaINS1_35MainloopSm100TmaUmmaWarpSpecializedILi3ELi2ELi4ENS5_IJNS4_1CILi1EEESB_SB_EEEEENS5_IJNSA_ILi128EEESE_NSA_ILi32EEEEEENS_12float_e5m2_tENS5_IJlSB_lEEESH_SI_NS4_8TiledMMAINS4_8MMA_AtomIJNS4_10MMA_TraitsINS4_19SM100_MMA_F8F6F4_SSEJSH_SH_fSE_SE_NS4_17integral_constantINS4_4UMMA5MajorELSP_0EEESQ_NSN_INSO_7ScaleInELSR_0EEESS_EEEEEENS4_6LayoutISC_NS5_IJNSA_ILi0EEESW_SW_EEEEENS5_IJNS4_10UnderscoreESZ_SZ_EEEEENS4_13SM90_TMA_LOADENS4_14ComposedLayoutINS4_7SwizzleILi1ELi4ELi3EEENS4_18smem_ptr_flag_bitsILi8EEENSV_INS5_IJNSA_ILi8EEESF_EEENS5_IJSF_SB_EEEEEEEvNS4_8identityES12_S1C_vS1D_EENS_8epilogue10collective18CollectiveEpilogueINS1F_23Sm100TmaWarpSpecializedILi2ELi2ELi64ELb0ELb0EEEJSG_NS5_IJNSV_ISE_SB_EENSV_INSA_ILi64EEESB_EEEEESH_SI_SH_SI_NS1F_6fusion15FusionCallbacksIS1J_NS1O_17LinearCombinationISH_fSH_fLNS_15FloatRoundStyleE2EEESG_S1N_JEEENS4_5SM1004TMEM4LOAD26SM100_TMEM_LOAD_32dp32b64xES12_NS13_INS14_ILi2ELi4ELi3EEES17_NSV_INS5_IJS18_S1L_EEENS5_IJS1L_SB_EEEEEEENS4_39AutoVectorizingCopyWithAssumedAlignmentILi128EEENS4_14SM90_TMA_STOREES22_S24_S24_EEEvvEEEEvNT_6ParamsE --------------------------
	.section	.text._ZN7cutlass13device_kernelINS_4gemm6kernel13GemmUniversalIN4cute5tupleIJiiiiEEENS1_10collective13CollectiveMmaINS1_35MainloopSm100TmaUmmaWarpSpecializedILi3ELi2ELi4ENS5_IJNS4_1CILi1EEESB_SB_EEEEENS5_IJNSA_ILi128EEESE_NSA_ILi32EEEEEENS_12float_e5m2_tENS5_IJlSB_lEEESH_SI_NS4_8TiledMMAINS4_8MMA_AtomIJNS4_10MMA_TraitsINS4_19SM100_MMA_F8F6F4_SSEJSH_SH_fSE_SE_NS4_17integral_constantINS4_4UMMA5MajorELSP_0EEESQ_NSN_INSO_7ScaleInELSR_0EEESS_EEEEEENS4_6LayoutISC_NS5_IJNSA_ILi0EEESW_SW_EEEEENS5_IJNS4_10UnderscoreESZ_SZ_EEEEENS4_13SM90_TMA_LOADENS4_14ComposedLayoutINS4_7SwizzleILi1ELi4ELi3EEENS4_18smem_ptr_flag_bitsILi8EEENSV_INS5_IJNSA_ILi8EEESF_EEENS5_IJSF_SB_EEEEEEEvNS4_8identityES12_S1C_vS1D_EENS_8epilogue10collective18CollectiveEpilogueINS1F_23Sm100TmaWarpSpecializedILi2ELi2ELi64ELb0ELb0EEEJSG_NS5_IJNSV_ISE_SB_EENSV_INSA_ILi64EEESB_EEEEESH_SI_SH_SI_NS1F_6fusion15FusionCallbacksIS1J_NS1O_17LinearCombinationISH_fSH_fLNS_15FloatRoundStyleE2EEESG_S1N_JEEENS4_5SM1004TMEM4LOAD26SM100_TMEM_LOAD_32dp32b64xES12_NS13_INS14_ILi2ELi4ELi3EEES17_NSV_INS5_IJS18_S1L_EEENS5_IJS1L_SB_EEEEEEENS4_39AutoVectorizingCopyWithAssumedAlignmentILi128EEENS4_14SM90_TMA_STOREES22_S24_S24_EEEvvEEEEvNT_6ParamsE,"ax",@progbits
	.align	128
.text._ZN7cutlass13device_kernelINS_4gemm6kernel13GemmUniversalIN4cute5tupleIJiiiiEEENS1_10collective13CollectiveMmaINS1_35MainloopSm100TmaUmmaWarpSpecializedILi3ELi2ELi4ENS5_IJNS4_1CILi1EEESB_SB_EEEEENS5_IJNSA_ILi128EEESE_NSA_ILi32EEEEEENS_12float_e5m2_tENS5_IJlSB_lEEESH_SI_NS4_8TiledMMAINS4_8MMA_AtomIJNS4_10MMA_TraitsINS4_19SM100_MMA_F8F6F4_SSEJSH_SH_fSE_SE_NS4_17integral_constantINS4_4UMMA5MajorELSP_0EEESQ_NSN_INSO_7ScaleInELSR_0EEESS_EEEEEENS4_6LayoutISC_NS5_IJNSA_ILi0EEESW_SW_EEEEENS5_IJNS4_10UnderscoreESZ_SZ_EEEEENS4_13SM90_TMA_LOADENS4_14ComposedLayoutINS4_7SwizzleILi1ELi4ELi3EEENS4_18smem_ptr_flag_bitsILi8EEENSV_INS5_IJNSA_ILi8EEESF_EEENS5_IJSF_SB_EEEEEEEvNS4_8identityES12_S1C_vS1D_EENS_8epilogue10collective18CollectiveEpilogueINS1F_23Sm100TmaWarpSpecializedILi2ELi2ELi64ELb0ELb0EEEJSG_NS5_IJNSV_ISE_SB_EENSV_INSA_ILi64EEESB_EEEEESH_SI_SH_SI_NS1F_6fusion15FusionCallbacksIS1J_NS1O_17LinearCombinationISH_fSH_fLNS_15FloatRoundStyleE2EEESG_S1N_JEEENS4_5SM1004TMEM4LOAD26SM100_TMEM_LOAD_32dp32b64xES12_NS13_INS14_ILi2ELi4ELi3EEES17_NSV_INS5_IJS18_S1L_EEENS5_IJS1L_SB_EEEEEEENS4_39AutoVectorizingCopyWithAssumedAlignmentILi128EEENS4_14SM90_TMA_STOREES22_S24_S24_EEEvvEEEEvNT_6ParamsE:
        .type           _ZN7cutlass13device_kernelINS_4gemm6kernel13GemmUniversalIN4cute5tupleIJiiiiEEENS1_10collective13CollectiveMmaINS1_35MainloopSm100TmaUmmaWarpSpecializedILi3ELi2ELi4ENS5_IJNS4_1CILi1EEESB_SB_EEEEENS5_IJNSA_ILi128EEESE_NSA_ILi32EEEEEENS_12float_e5m2_tENS5_IJlSB_lEEESH_SI_NS4_8TiledMMAINS4_8MMA_AtomIJNS4_10MMA_TraitsINS4_19SM100_MMA_F8F6F4_SSEJSH_SH_fSE_SE_NS4_17integral_constantINS4_4UMMA5MajorELSP_0EEESQ_NSN_INSO_7ScaleInELSR_0EEESS_EEEEEENS4_6LayoutISC_NS5_IJNSA_ILi0EEESW_SW_EEEEENS5_IJNS4_10UnderscoreESZ_SZ_EEEEENS4_13SM90_TMA_LOADENS4_14ComposedLayoutINS4_7SwizzleILi1ELi4ELi3EEENS4_18smem_ptr_flag_bitsILi8EEENSV_INS5_IJNSA_ILi8EEESF_EEENS5_IJSF_SB_EEEEEEEvNS4_8identityES12_S1C_vS1D_EENS_8epilogue10collective18CollectiveEpilogueINS1F_23Sm100TmaWarpSpecializedILi2ELi2ELi64ELb0ELb0EEEJSG_NS5_IJNSV_ISE_SB_EENSV_INSA_ILi64EEESB_EEEEESH_SI_SH_SI_NS1F_6fusion15FusionCallbacksIS1J_NS1O_17LinearCombinationISH_fSH_fLNS_15FloatRoundStyleE2EEESG_S1N_JEEENS4_5SM1004TMEM4LOAD26SM100_TMEM_LOAD_32dp32b64xES12_NS13_INS14_ILi2ELi4ELi3EEES17_NSV_INS5_IJS18_S1L_EEENS5_IJS1L_SB_EEEEEEENS4_39AutoVectorizingCopyWithAssumedAlignmentILi128EEENS4_14SM90_TMA_STOREES22_S24_S24_EEEvvEEEEvNT_6ParamsE,@function
        .size           _ZN7cutlass13device_kernelINS_4gemm6kernel13GemmUniversalIN4cute5tupleIJiiiiEEENS1_10collective13CollectiveMmaINS1_35MainloopSm100TmaUmmaWarpSpecializedILi3ELi2ELi4ENS5_IJNS4_1CILi1EEESB_SB_EEEEENS5_IJNSA_ILi128EEESE_NSA_ILi32EEEEEENS_12float_e5m2_tENS5_IJlSB_lEEESH_SI_NS4_8TiledMMAINS4_8MMA_AtomIJNS4_10MMA_TraitsINS4_19SM100_MMA_F8F6F4_SSEJSH_SH_fSE_SE_NS4_17integral_constantINS4_4UMMA5MajorELSP_0EEESQ_NSN_INSO_7ScaleInELSR_0EEESS_EEEEEENS4_6LayoutISC_NS5_IJNSA_ILi0EEESW_SW_EEEEENS5_IJNS4_10UnderscoreESZ_SZ_EEEEENS4_13SM90_TMA_LOADENS4_14ComposedLayoutINS4_7SwizzleILi1ELi4ELi3EEENS4_18smem_ptr_flag_bitsILi8EEENSV_INS5_IJNSA_ILi8EEESF_EEENS5_IJSF_SB_EEEEEEEvNS4_8identityES12_S1C_vS1D_EENS_8epilogue10collective18CollectiveEpilogueINS1F_23Sm100TmaWarpSpecializedILi2ELi2ELi64ELb0ELb0EEEJSG_NS5_IJNSV_ISE_SB_EENSV_INSA_ILi64EEESB_EEEEESH_SI_SH_SI_NS1F_6fusion15FusionCallbacksIS1J_NS1O_17LinearCombinationISH_fSH_fLNS_15FloatRoundStyleE2EEESG_S1N_JEEENS4_5SM1004TMEM4LOAD26SM100_TMEM_LOAD_32dp32b64xES12_NS13_INS14_ILi2ELi4ELi3EEES17_NSV_INS5_IJS18_S1L_EEENS5_IJS1L_SB_EEEEEEENS4_39AutoVectorizingCopyWithAssumedAlignmentILi128EEENS4_14SM90_TMA_STOREES22_S24_S24_EEEvvEEEEvNT_6ParamsE,(.L_x_140 - _ZN7cutlass13device_kernelINS_4gemm6kernel13GemmUniversalIN4cute5tupleIJiiiiEEENS1_10collective13CollectiveMmaINS1_35MainloopSm100TmaUmmaWarpSpecializedILi3ELi2ELi4ENS5_IJNS4_1CILi1EEESB_SB_EEEEENS5_IJNSA_ILi128EEESE_NSA_ILi32EEEEEENS_12float_e5m2_tENS5_IJlSB_lEEESH_SI_NS4_8TiledMMAINS4_8MMA_AtomIJNS4_10MMA_TraitsINS4_19SM100_MMA_F8F6F4_SSEJSH_SH_fSE_SE_NS4_17integral_constantINS4_4UMMA5MajorELSP_0EEESQ_NSN_INSO_7ScaleInELSR_0EEESS_EEEEEENS4_6LayoutISC_NS5_IJNSA_ILi0EEESW_SW_EEEEENS5_IJNS4_10UnderscoreESZ_SZ_EEEEENS4_13SM90_TMA_LOADENS4_14ComposedLayoutINS4_7SwizzleILi1ELi4ELi3EEENS4_18smem_ptr_flag_bitsILi8EEENSV_INS5_IJNSA_ILi8EEESF_EEENS5_IJSF_SB_EEEEEEEvNS4_8identityES12_S1C_vS1D_EENS_8epilogue10collective18CollectiveEpilogueINS1F_23Sm100TmaWarpSpecializedILi2ELi2ELi64ELb0ELb0EEEJSG_NS5_IJNSV_ISE_SB_EENSV_INSA_ILi64EEESB_EEEEESH_SI_SH_SI_NS1F_6fusion15FusionCallbacksIS1J_NS1O_17LinearCombinationISH_fSH_fLNS_15FloatRoundStyleE2EEESG_S1N_JEEENS4_5SM1004TMEM4LOAD26SM100_TMEM_LOAD_32dp32b64xES12_NS13_INS14_ILi2ELi4ELi3EEES17_NSV_INS5_IJS18_S1L_EEENS5_IJS1L_SB_EEEEEEENS4_39AutoVectorizingCopyWithAssumedAlignmentILi128EEENS4_14SM90_TMA_STOREES22_S24_S24_EEEvvEEEEvNT_6ParamsE)
        .other          _ZN7cutlass13device_kernelINS_4gemm6kernel13GemmUniversalIN4cute5tupleIJiiiiEEENS1_10collective13CollectiveMmaINS1_35MainloopSm100TmaUmmaWarpSpecializedILi3ELi2ELi4ENS5_IJNS4_1CILi1EEESB_SB_EEEEENS5_IJNSA_ILi128EEESE_NSA_ILi32EEEEEENS_12float_e5m2_tENS5_IJlSB_lEEESH_SI_NS4_8TiledMMAINS4_8MMA_AtomIJNS4_10MMA_TraitsINS4_19SM100_MMA_F8F6F4_SSEJSH_SH_fSE_SE_NS4_17integral_constantINS4_4UMMA5MajorELSP_0EEESQ_NSN_INSO_7ScaleInELSR_0EEESS_EEEEEENS4_6LayoutISC_NS5_IJNSA_ILi0EEESW_SW_EEEEENS5_IJNS4_10UnderscoreESZ_SZ_EEEEENS4_13SM90_TMA_LOADENS4_14ComposedLayoutINS4_7SwizzleILi1ELi4ELi3EEENS4_18smem_ptr_flag_bitsILi8EEENSV_INS5_IJNSA_ILi8EEESF_EEENS5_IJSF_SB_EEEEEEEvNS4_8identityES12_S1C_vS1D_EENS_8epilogue10collective18CollectiveEpilogueINS1F_23Sm100TmaWarpSpecializedILi2ELi2ELi64ELb0ELb0EEEJSG_NS5_IJNSV_ISE_SB_EENSV_INSA_ILi64EEESB_EEEEESH_SI_SH_SI_NS1F_6fusion15FusionCallbacksIS1J_NS1O_17LinearCombinationISH_fSH_fLNS_15FloatRoundStyleE2EEESG_S1N_JEEENS4_5SM1004TMEM4LOAD26SM100_TMEM_LOAD_32dp32b64xES12_NS13_INS14_ILi2ELi4ELi3EEES17_NSV_INS5_IJS18_S1L_EEENS5_IJS1L_SB_EEEEEEENS4_39AutoVectorizingCopyWithAssumedAlignmentILi128EEENS4_14SM90_TMA_STOREES22_S24_S24_EEEvvEEEEvNT_6ParamsE,@"STO_CUDA_ENTRY STV_DEFAULT"
_ZN7cutlass13device_kernelINS_4gemm6kernel13GemmUniversalIN4cute5tupleIJiiiiEEENS1_10collective13CollectiveMmaINS1_35MainloopSm100TmaUmmaWarpSpecializedILi3ELi2ELi4ENS5_IJNS4_1CILi1EEESB_SB_EEEEENS5_IJNSA_ILi128EEESE_NSA_ILi32EEEEEENS_12float_e5m2_tENS5_IJlSB_lEEESH_SI_NS4_8TiledMMAINS4_8MMA_AtomIJNS4_10MMA_TraitsINS4_19SM100_MMA_F8F6F4_SSEJSH_SH_fSE_SE_NS4_17integral_constantINS4_4UMMA5MajorELSP_0EEESQ_NSN_INSO_7ScaleInELSR_0EEESS_EEEEEENS4_6LayoutISC_NS5_IJNSA_ILi0EEESW_SW_EEEEENS5_IJNS4_10UnderscoreESZ_SZ_EEEEENS4_13SM90_TMA_LOADENS4_14ComposedLayoutINS4_7SwizzleILi1ELi4ELi3EEENS4_18smem_ptr_flag_bitsILi8EEENSV_INS5_IJNSA_ILi8EEESF_EEENS5_IJSF_SB_EEEEEEEvNS4_8identityES12_S1C_vS1D_EENS_8epilogue10collective18CollectiveEpilogueINS1F_23Sm100TmaWarpSpecializedILi2ELi2ELi64ELb0ELb0EEEJSG_NS5_IJNSV_ISE_SB_EENSV_INSA_ILi64EEESB_EEEEESH_SI_SH_SI_NS1F_6fusion15FusionCallbacksIS1J_NS1O_17LinearCombinationISH_fSH_fLNS_15FloatRoundStyleE2EEESG_S1N_JEEENS4_5SM1004TMEM4LOAD26SM100_TMEM_LOAD_32dp32b64xES12_NS13_INS14_ILi2ELi4ELi3EEES17_NSV_INS5_IJS18_S1L_EEENS5_IJS1L_SB_EEEEEEENS4_39AutoVectorizingCopyWithAssumedAlignmentILi128EEENS4_14SM90_TMA_STOREES22_S24_S24_EEEvvEEEEvNT_6ParamsE:
[----:B------:R-:W1:Y:S01]  /*0000*/  LDC R1, c[0x0][0x37c] ;  /* 0x0000df00ff017b82 */ /* 0x000e620000000800 */
[----:B------:R-:W2:Y:S01]  /*0010*/  S2R R189, SR_TID.X ;  /* 0x0000000000bd7919 */ /* 0x000ea20000002100 */
[----:B------:R-:W3:Y:S01]  /*0020*/  LDCU.64 UR4, c[0x0][0x890] ;  /* 0x00011200ff0477ac */ /* 0x000ee20008000a00 */
[----:B------:R-:W-:Y:S02]  /*0030*/  PRMT R171, RZ, 0x7610, R171 ;  /* 0x00007610ffab7816 */ /* 0x000fe400000000ab */
[----:B------:R-:W-:Y:S01]  /*0040*/  ELECT P5, URZ, PT ;  /* 0x0000000000ff782f */ /* 0x000fe200038a0000 */
[----:B------:R-:W4:Y:S01]  /*0050*/  LDCU.64 UR46, c[0x0][0x358] ;  /* 0x00006b00ff2e77ac */ /* 0x000f220008000a00 */
[----:B---3--:R-:W-:-:S04]  /*0060*/  UISETP.NE.U32.AND UP0, UPT, UR4, URZ, UPT ;  /* 0x000000ff0400728c */ /* 0x008fc8000bf05070 */
[----:B------:R-:W-:Y:S01]  /*0070*/  UISETP.NE.AND.EX UP0, UPT, UR5, URZ, UPT, UP0 ;  /* 0x000000ff0500728c */ /* 0x000fe2000bf05300 */
[----:B--2---:R-:W-:-:S05]  /*0080*/  SHF.R.U32.HI R173, RZ, 0x5, R189 ;  /* 0x00000005ffad7819 */ /* 0x004fca00000116bd */
[----:B------:R-:W2:Y:S02]  /*0090*/  SHFL.IDX PT, R0, R173, RZ, 0x1f ;  /* 0x00001fffad007589 */ /* 0x000ea400000e0000 */
[----:B--2---:R-:W-:Y:S01]  /*00a0*/  R2UR UR8, R0 ;  /* 0x00000000000872ca */ /* 0x004fe200000e0000 */
[----:B-1--4-:R-:W-:-:S14]  /*00b0*/  BRA.U UP0, `(.L_x_0) ;  /* 0x00000001002c7547 */ /* 0x012fdc000b800000 */
[----:B------:R-:W1:Y:S02]  /*00c0*/  LDCU.64 UR6, c[0x0][0x888] ;  /* 0x00011100ff0677ac */ /* 0x000e640008000a00 */
[----:B-1----:R-:W-:-:S04]  /*00d0*/  UISETP.NE.U32.AND UP0, UPT, UR6, URZ, UPT ;  /* 0x000000ff0600728c */ /* 0x002fc8000bf05070 */
[----:B------:R-:W-:-:S09]  /*00e0*/  UISETP.NE.AND.EX UP0, UPT, UR7, URZ, UPT, UP0 ;  /* 0x000000ff0700728c */ /* 0x000fd2000bf05300 */
[----:B------:R-:W-:Y:S05]  /*00f0*/  BRA.U !UP0, `(.L_x_1) ;  /* 0x0000000108107547 */ /* 0x000fea000b800000 */
[----:B------:R-:W1:Y:S02]  /*0100*/  LDC.64 R2, c[0x0][0x888] ;  /* 0x00022200ff027b82 */ /* 0x000e640000000a00 */
[----:B-1----:R1:W5:Y:S01]  /*0110*/  LDG.E R81, desc[UR46][R2.64] ;  /* 0x0000002e02517981 */ /* 0x002362000c1e1900 */
[----:B------:R-:W-:Y:S01]  /*0120*/  HFMA2 R171, -RZ, RZ, 0, 5.9604644775390625e-08 ;  /* 0x00000001ffab7431 */ /* 0x000fe200000001ff */
[----:B------:R-:W-:Y:S05]  /*0130*/  BRA `(.L_x_0) ;  /* 0x00000000000c7947 */ /* 0x000fea0003800000 */
.L_x_1:
[----:B------:R-:W1:Y:S01]  /*0140*/  LDCU UR6, c[0x0][0x880] ;  /* 0x00011000ff0677ac */ /* 0x000e620008000800 */
[----:B------:R-:W-:Y:S01]  /*0150*/  HFMA2 R171, -RZ, RZ, 0, 5.9604644775390625e-08 ;  /* 0x00000001ffab7431 */ /* 0x000fe200000001ff */
[----:B-1----:R-:W-:-:S07]  /*0160*/  MOV R81, UR6 ;  /* 0x0000000600517c02 */ /* 0x002fce0008000f00 */
.L_x_0:
[----:B------:R-:W2:Y:S02]  /*0170*/  LDCU.64 UR6, c[0x0][0x8b0] ;  /* 0x00011600ff0677ac */ /* 0x000ea40008000a00 */
[----:B--2---:R-:W-:-:S04]  /*0180*/  UISETP.NE.U32.AND UP0, UPT, UR6, URZ, UPT ;  /* 0x000000ff0600728c */ /* 0x004fc8000bf05070 */
[----:B------:R-:W-:-:S09]  /*0190*/  UISETP.NE.AND.EX UP0, UPT, UR7, URZ, UPT, UP0 ;  /* 0x000000ff0700728c */ /* 0x000fd2000bf05300 */
[----:B------:R-:W-:Y:S05]  /*01a0*/  BRA.U UP0, `(.L_x_2) ;  /* 0x0000000100247547 */ /* 0x000fea000b800000 */
[----:B------:R-:W2:Y:S02]  /*01b0*/  LDCU.64 UR6, c[0x0][0x8a8] ;  /* 0x00011500ff0677ac */ /* 0x000ea40008000a00 */
[----:B--2---:R-:W-:-:S04]  /*01c0*/  UISETP.NE.U32.AND UP0, UPT, UR6, URZ, UPT ;  /* 0x000000ff0600728c */ /* 0x004fc8000bf05070 */
[----:B------:R-:W-:-:S09]  /*01d0*/  UISETP.NE.AND.EX UP0, UPT, UR7, URZ, UPT, UP0 ;  /* 0x000000ff0700728c */ /* 0x000fd2000bf05300 */
[----:B------:R-:W-:Y:S05]  /*01e0*/  BRA.U !UP0, `(.L_x_3) ;  /* 0x00000001080c7547 */ /* 0x000fea000b800000 */
[----:B------:R-:W2:Y:S02]  /*01f0*/  LDC.64 R78, c[0x0][0x8a8] ;  /* 0x00022a00ff4e7b82 */ /* 0x000ea40000000a00 */
[----:B--2---:R2:W5:Y:S01]  /*0200*/  LDG.E R78, desc[UR46][R78.64] ;  /* 0x0000002e4e4e7981 */ /* 0x004562000c1e1900 */
[----:B------:R-:W-:Y:S05]  /*0210*/  BRA `(.L_x_2) ;  /* 0x0000000000087947 */ /* 0x000fea0003800000 */
.L_x_3:
[----:B------:R-:W2:Y:S02]  /*0220*/  LDCU UR6, c[0x0][0x8a0] ;  /* 0x00011400ff0677ac */ /* 0x000ea40008000800 */
[----:B--2---:R-:W-:Y:S02]  /*0230*/  MOV R78, UR6 ;  /* 0x00000006004e7c02 */ /* 0x004fe40008000f00 */
.L_x_2:
[----:B------:R-:W-:Y:S01]  /*0240*/  IMAD.U32 R0, RZ, RZ, UR8 ;  /* 0x00000008ff007e24 */ /* 0x000fe2000f8e00ff */
[----:B------:R-:W-:Y:S04]  /*0250*/  BSSY.RECONVERGENT B0, `(.L_x_4) ;  /* 0x000000c000007945 */ /* 0x000fe80003800200 */
[C---:B------:R-:W-:Y:S02]  /*0260*/  ISETP.NE.OR P1, PT, R0.reuse, 0x1, !P5 ;  /* 0x000000010000780c */ /* 0x040fe40006f25670 */
[----:B------:R-:W-:-:S11]  /*0270*/  ISETP.NE.OR P0, PT, R0, 0x3, !P5 ;  /* 0x000000030000780c */ /* 0x000fd60006f05670 */
[----:B------:R-:W-:Y:S05]  /*0280*/  @P1 BRA `(.L_x_5) ;  /* 0x0000000000201947 */ /* 0x000fea0003800000 */
[----:B------:R-:W3:Y:S02]  /*0290*/  LDCU.64 UR6, c[0x0][0x348] ;  /* 0x00006900ff0677ac */ /* 0x000ee40008000a00 */
[----:B---3--:R-:W-:Y:S02]  /*02a0*/  UIADD3 UR10, UP1, UPT, UR6, 0x80, URZ ;  /* 0x00000080060a7890 */ /* 0x008fe4000ff3e0ff */
[----:B------:R-:W-:Y:S02]  /*02b0*/  UIADD3 UR6, UP0, UPT, UR6, 0x180, URZ ;  /* 0x0000018006067890 */ /* 0x000fe4000ff1e0ff */
[----:B------:R-:W-:Y:S02]  /*02c0*/  UIADD3.X UR11, UPT, UPT, URZ, UR7, URZ, UP1, !UPT ;  /* 0x00000007ff0b7290 */ /* 0x000fe40008ffe4ff */
[----:B------:R-:W-:-:S07]  /*02d0*/  UIADD3.X UR7, UPT, UPT, URZ, UR7, URZ, UP0, !UPT ;  /* 0x00000007ff077290 */ /* 0x000fce00087fe4ff */
[----:B------:R3:W-:Y:S02]  /*02e0*/  UTMACCTL.PF [UR10] ;  /* 0x000000000a0079b9 */ /* 0x0007e40008040000 */
[----:B------:R3:W-:Y:S02]  /*02f0*/  UTMACCTL.PF [UR6] ;  /* 0x00000000060079b9 */ /* 0x0007e40008040000 */
[----:B---3--:R-:W-:Y:S01]  /*0300*/  NOP ;  /* 0x0000000000007918 */ /* 0x008fe20000000000 */
.L_x_5:
[----:B------:R-:W-:Y:S05]  /*0310*/  BSYNC.RECONVERGENT B0 ;  /* 0x0000000000007941 */ /* 0x000fea0003800200 */
.L_x_4:
[----:B------:R-:W-:Y:S04]  /*0320*/  BSSY.RECONVERGENT B0, `(.L_x_6) ;  /* 0x000000a000007945 */ /* 0x000fe80003800200 */
        /* <DEDUP_REMOVED lines=9> */
.L_x_7:
[----:B------:R-:W-:Y:S05]  /*03c0*/  BSYNC.RECONVERGENT B0 ;  /* 0x0000000000007941 */ /* 0x000fea0003800200 */
.L_x_6:
[----:B------:R-:W3:Y:S01]  /*03d0*/  LDCU.64 UR6, c[0x0][0x888] ;  /* 0x00011100ff0677ac */ /* 0x000ee20008000a00 */
[----:B------:R-:W-:Y:S02]  /*03e0*/  UISETP.EQ.U32.AND UP1, UPT, UR4, URZ, UPT ;  /* 0x000000ff0400728c */ /* 0x000fe4000bf22070 */
[----:B------:R-:W-:Y:S02]  /*03f0*/  UPLOP3.LUT UP2, UPT, UPT, UPT, UPT, 0x80, 0x8 ;  /* 0x000000000008789c */ /* 0x000fe40003f4f070 */
[----:B---3--:R-:W-:-:S04]  /*0400*/  UISETP.NE.U32.AND UP0, UPT, UR6, URZ, UPT ;  /* 0x000000ff0600728c */ /* 0x008fc8000bf05070 */
[----:B------:R-:W-:-:S04]  /*0410*/  UISETP.NE.AND.EX UP0, UPT, UR7, URZ, UPT, UP0 ;  /* 0x000000ff0700728c */ /* 0x000fc8000bf05300 */
[----:B------:R-:W-:-:S04]  /*0420*/  UISETP.EQ.OR.EX UP3, UPT, UR5, URZ, !UP0, UP1 ;  /* 0x000000ff0500728c */ /* 0x000fc8000c762710 */
[----:B------:R-:W-:-:S05]  /*0430*/  UP2UR UR50, UPR, URZ, 0x8 ;  /* 0x00000008ff327883 */ /* 0x000fca0008000000 */
[----:B------:R-:W-:Y:S07]  /*0440*/  BRA.U !UP3, `(.L_x_8) ;  /* 0x000000010b207547 */ /* 0x000fee000b800000 */
[----:B------:R-:W-:Y:S01]  /*0450*/  UISETP.NE.U32.AND UP2, UPT, UR4, URZ, UPT ;  /* 0x000000ff0400728c */ /* 0x000fe2000bf45070 */
[----:B-----5:R-:W-:Y:S01]  /*0460*/  FSETP.NEU.AND P0, PT, R81, RZ, PT ;  /* 0x000000ff5100720b */ /* 0x020fe20003f0d000 */
[----:B------:R-:W-:Y:S02]  /*0470*/  USEL UR4, URZ, 0xffffffff, UP0 ;  /* 0xffffffffff047887 */ /* 0x000fe40008000000 */
[----:B------:R-:W-:-:S10]  /*0480*/  UISETP.NE.AND.EX UP2, UPT, UR5, URZ, UPT, UP2 ;  /* 0x000000ff0500728c */ /* 0x000fd4000bf45320 */
[----:B------:R-:W-:Y:S01]  /*0490*/  VOTEU.ANY UP1, P0 ;  /* 0x0000000000ff7886 */ /* 0x000fe20000020100 */
[----:B------:R-:W-:-:S04]  /*04a0*/  @!UP2 USEL UR4, URZ, 0xffffffff, UP1 ;  /* 0xffffffffff04a887 */ /* 0x000fc80008800000 */
[----:B------:R-:W-:-:S04]  /*04b0*/  ULOP3.LUT UR4, UR4, 0x1, URZ, 0xc0, !UPT ;  /* 0x0000000104047892 */ /* 0x000fc8000f8ec0ff */
[----:B------:R-:W-:-:S11]  /*04c0*/  UISETP.NE.U32.AND UP2, UPT, UR4, 0x1, UPT ;  /* 0x000000010400788c */ /* 0x000fd6000bf45070 */
.L_x_8:
[----:B-1----:R-:W1:Y:S01]  /*04d0*/  SHFL.IDX PT, R2, R173, RZ, 0x1f ;  /* 0x00001fffad027589 */ /* 0x002e6200000e0000 */
[----:B------:R-:W-:-:S04]  /*04e0*/  UISETP.NE.AND UP1, UPT, UR8, 0x2, UPT ;  /* 0x000000020800788c */ /* 0x000fc8000bf25270 */
[----:B------:R-:W-:Y:S01]  /*04f0*/  USEL UR6, URZ, 0x1, UP1 ;  /* 0x00000001ff067887 */ /* 0x000fe20008800000 */
[----:B-1----:R-:W-:-:S13]  /*0500*/  ISETP.NE.AND P0, PT, R2, RZ, PT ;  /* 0x000000ff0200720c */ /* 0x002fda0003f05270 */
[----:B------:R-:W-:Y:S05]  /*0510*/  @P0 BRA `(.L_x_9) ;  /* 0x0000000000400947 */ /* 0x000fea0003800000 */
[----:B------:R-:W1:Y:S01]  /*0520*/  S2UR UR5, SR_CgaCtaId ;  /* 0x00000000000579c3 */ /* 0x000e620000008800 */
[----:B------:R-:W-:Y:S01]  /*0530*/  UMOV UR7, 0x400 ;  /* 0x0000040000077882 */ /* 0x000fe20000000000 */
[----:B------:R-:W-:Y:S01]  /*0540*/  UMOV UR4, 0x1 ;  /* 0x0000000100047882 */ /* 0x000fe20000000000 */
[----:B------:R-:W-:Y:S01]  /*0550*/  ELECT P0, URZ, PT ;  /* 0x0000000000ff782f */ /* 0x000fe20003800000 */
[----:B------:R-:W-:-:S04]  /*0560*/  UIADD3 UR10, UPT, UPT, -UR4, 0x100000, URZ ;  /* 0x00100000040a7890 */ /* 0x000fc8000fffe1ff */
[----:B------:R-:W-:Y:S02]  /*0570*/  USHF.L.U32 UR11, UR10, 0xb, URZ ;  /* 0x0000000b0a0b7899 */ /* 0x000fe400080006ff */
[----:B------:R-:W-:Y:S02]  /*0580*/  USHF.L.U32 UR10, UR10, 0x1, URZ ;  /* 0x000000010a0a7899 */ /* 0x000fe400080006ff */
[----:B-1----:R-:W-:Y:S01]  /*0590*/  ULEA UR5, UR5, UR7, 0x18 ;  /* 0x0000000705057291 */ /* 0x002fe2000f8ec0ff */
[----:B------:R-:W1:Y:S11]  /*05a0*/  FENCE.VIEW.ASYNC.S ;  /* 0x00000000000073c6 */ /* 0x000e760000000000 */
[----:B-1----:R1:W3:Y:S01]  /*05b0*/  SYNCS.EXCH.64 URZ, [UR5], UR10 ;  /* 0x0000000a05ff75b2 */ /* 0x0022e20008000100 */
[----:B------:R1:W4:Y:S01]  /*05c0*/  SYNCS.EXCH.64 URZ, [UR5+0x18], UR10 ;  /* 0x0000180a05ff75b2 */ /* 0x0003220008000100 */
[----:B------:R1:W1:Y:S01]  /*05d0*/  SYNCS.EXCH.64 URZ, [UR5+0x8], UR10 ;  /* 0x0000080a05ff75b2 */ /* 0x0002620008000100 */
[----:B------:R1:W1:Y:S01]  /*05e0*/  SYNCS.EXCH.64 URZ, [UR5+0x20], UR10 ;  /* 0x0000200a05ff75b2 */ /* 0x0002620008000100 */
[----:B------:R1:W1:Y:S01]  /*05f0*/  SYNCS.EXCH.64 URZ, [UR5+0x10], UR10 ;  /* 0x0000100a05ff75b2 */ /* 0x0002620008000100 */
[----:B------:R1:W1:Y:S01]  /*0600*/  SYNCS.EXCH.64 URZ, [UR5+0x28], UR10 ;  /* 0x0000280a05ff75b2 */ /* 0x0002620008000100 */
[----:B------:R-:W-:Y:S01]  /*0610*/  NOP ;  /* 0x0000000000007918 */ /* 0x000fe20000000000 */
.L_x_9:
[----:B------:R-:W2:Y:S01]  /*0620*/  SHFL.IDX PT, R2, R173, RZ, 0x1f ;  /* 0x00001fffad027589 */ /* 0x000ea200000e0000 */
[----:B------:R-:W-:Y:S01]  /*0630*/  NOP ;  /* 0x0000000000007918 */ /* 0x000fe20000000000 */
[----:B--2---:R-:W-:-:S13]  /*0640*/  ISETP.NE.AND P0, PT, R2, 0x1, PT ;  /* 0x000000010200780c */ /* 0x004fda0003f05270 */
[----:B------:R-:W-:Y:S05]  /*0650*/  @P0 BRA `(.L_x_10) ;  /* 0x0000000000480947 */ /* 0x000fea0003800000 */
[----:B------:R-:W2:Y:S01]  /*0660*/  S2UR UR7, SR_CgaCtaId ;  /* 0x00000000000779c3 */ /* 0x000ea20000008800 */
[----:B------:R-:W-:Y:S01]  /*0670*/  UMOV UR9, 0x400 ;  /* 0x0000040000097882 */ /* 0x000fe20000000000 */
[----:B-1----:R-:W-:Y:S01]  /*0680*/  UMOV UR5, 0x20 ;  /* 0x0000002000057882 */ /* 0x002fe20000000000 */
[----:B------:R-:W-:Y:S01]  /*0690*/  UMOV UR4, 0x80 ;  /* 0x0000008000047882 */ /* 0x000fe20000000000 */
[----:B------:R-:W-:-:S04]  /*06a0*/  UIADD3 UR10, UPT, UPT, -UR5, 0x100000, URZ ;  /* 0x00100000050a7890 */ /* 0x000fc8000fffe1ff */
[----:B------:R-:W-:Y:S02]  /*06b0*/  USHF.L.U32 UR11, UR10, 0xb, URZ ;  /* 0x0000000b0a0b7899 */ /* 0x000fe400080006ff */
[----:B------:R-:W-:Y:S02]  /*06c0*/  USHF.L.U32 UR10, UR10, 0x1, URZ ;  /* 0x000000010a0a7899 */ /* 0x000fe400080006ff */
[----:B------:R-:W-:-:S04]  /*06d0*/  UIADD3 UR4, UPT, UPT, -UR4, 0x100000, URZ ;  /* 0x0010000004047890 */ /* 0x000fc8000fffe1ff */
[----:B------:R-:W-:Y:S02]  /*06e0*/  USHF.L.U32 UR5, UR4, 0xb, URZ ;  /* 0x0000000b04057899 */ /* 0x000fe400080006ff */
[----:B------:R-:W-:Y:S01]  /*06f0*/  USHF.L.U32 UR4, UR4, 0x1, URZ ;  /* 0x0000000104047899 */ /* 0x000fe200080006ff */
[----:B------:R-:W-:Y:S01]  /*0700*/  ELECT P0, URZ, PT ;  /* 0x0000000000ff782f */ /* 0x000fe20003800000 */
[----:B--2---:R-:W-:Y:S01]  /*0710*/  ULEA UR7, UR7, UR9, 0x18 ;  /* 0x0000000907077291 */ /* 0x004fe2000f8ec0ff */
[----:B------:R-:W1:Y:S11]  /*0720*/  FENCE.VIEW.ASYNC.S ;  /* 0x00000000000073c6 */ /* 0x000e760000000000 */
[----:B-1----:R2:W1:Y:S01]  /*0730*/  SYNCS.EXCH.64 URZ, [UR7+0x30], UR10 ;  /* 0x0000300a07ff75b2 */ /* 0x0024620008000100 */
[----:B------:R2:W1:Y:S01]  /*0740*/  SYNCS.EXCH.64 URZ, [UR7+0x40], UR4 ;  /* 0x0000400407ff75b2 */ /* 0x0004620008000100 */
[----:B------:R2:W1:Y:S01]  /*0750*/  SYNCS.EXCH.64 URZ, [UR7+0x38], UR10 ;  /* 0x0000380a07ff75b2 */ /* 0x0004620008000100 */
[----:B------:R2:W1:Y:S02]  /*0760*/  SYNCS.EXCH.64 URZ, [UR7+0x48], UR4 ;  /* 0x0000480407ff75b2 */ /* 0x0004640008000100 */
[----:B--2---:R-:W-:Y:S01]  /*0770*/  NOP ;  /* 0x0000000000007918 */ /* 0x004fe20000000000 */
.L_x_10:
[----:B------:R-:W2:Y:S01]  /*0780*/  SHFL.IDX PT, R2, R173, RZ, 0x1f ;  /* 0x00001fffad027589 */ /* 0x000ea200000e0000 */
[----:B------:R-:W-:Y:S01]  /*0790*/  NOP ;  /* 0x0000000000007918 */ /* 0x000fe20000000000 */
[----:B--2---:R-:W-:-:S13]  /*07a0*/  ISETP.NE.AND P0, PT, R2, 0x3, PT ;  /* 0x000000030200780c */ /* 0x004fda0003f05270 */
[----:B------:R-:W-:Y:S05]  /*07b0*/  @P0 BRA `(.L_x_11) ;  /* 0x0000000000300947 */ /* 0x000fea0003800000 */
[----:B-1----:R-:W1:Y:S01]  /*07c0*/  S2UR UR5, SR_CgaCtaId ;  /* 0x00000000000579c3 */ /* 0x002e620000008800 */
        /* <DEDUP_REMOVED lines=8> */
[----:B-1----:R2:W1:Y:S01]  /*0850*/  SYNCS.EXCH.64 URZ, [UR5+0x50], UR10 ;  /* 0x0000500a05ff75b2 */ /* 0x0024620008000100 */
[----:B------:R2:W1:Y:S02]  /*0860*/  SYNCS.EXCH.64 URZ, [UR5+0x58], UR10 ;  /* 0x0000580a05ff75b2 */ /* 0x0004640008000100 */
[----:B--2---:R-:W-:Y:S01]  /*0870*/  NOP ;  /* 0x0000000000007918 */ /* 0x004fe20000000000 */
.L_x_11:
[----:B------:R-:W2:Y:S01]  /*0880*/  SHFL.IDX PT, R2, R173, RZ, 0x1f ;  /* 0x00001fffad027589 */ /* 0x000ea200000e0000 */
[----:B------:R-:W-:Y:S01]  /*0890*/  NOP ;  /* 0x0000000000007918 */ /* 0x000fe20000000000 */
[----:B--2---:R-:W-:-:S13]  /*08a0*/  ISETP.NE.AND P0, PT, R2, 0x4, PT ;  /* 0x000000040200780c */ /* 0x004fda0003f05270 */
[----:B------:R-:W-:Y:S05]  /*08b0*/  @P0 BRA `(.L_x_12) ;  /* 0x00000000004c0947 */ /* 0x000fea0003800000 */
[----:B-1----:R-:W1:Y:S01]  /*08c0*/  S2UR UR5, SR_CgaCtaId ;  /* 0x00000000000579c3 */ /* 0x002e620000008800 */
[----:B------:R-:W-:Y:S01]  /*08d0*/  UMOV UR9, 0x100 ;  /* 0x0000010000097882 */ /* 0x000fe20000000000 */
[----:B------:R-:W-:Y:S01]  /*08e0*/  UMOV UR7, 0x400 ;  /* 0x0000040000077882 */ /* 0x000fe20000000000 */
[----:B------:R-:W-:Y:S01]  /*08f0*/  USEL UR9, UR9, 0xe0, UP2 ;  /* 0x000000e009097887 */ /* 0x000fe20009000000 */
[----:B------:R-:W-:Y:S01]  /*0900*/  UMOV UR4, 0x1 ;  /* 0x0000000100047882 */ /* 0x000fe20000000000 */
[----:B------:R-:W-:Y:S01]  /*0910*/  ELECT P0, URZ, PT ;  /* 0x0000000000ff782f */ /* 0x000fe20003800000 */
[----:B------:R-:W-:-:S04]  /*0920*/  UIADD3 UR10, UPT, UPT, -UR4, 0x100000, URZ ;  /* 0x00100000040a7890 */ /* 0x000fc8000fffe1ff */
[----:B------:R-:W-:Y:S02]  /*0930*/  USHF.L.U32 UR11, UR10, 0xb, URZ ;  /* 0x0000000b0a0b7899 */ /* 0x000fe400080006ff */
[----:B------:R-:W-:Y:S02]  /*0940*/  USHF.L.U32 UR10, UR10, 0x1, URZ ;  /* 0x000000010a0a7899 */ /* 0x000fe400080006ff */
[----:B------:R-:W-:-:S04]  /*0950*/  UIADD3 UR12, UPT, UPT, -UR9, 0x100000, URZ ;  /* 0x00100000090c7890 */ /* 0x000fc8000fffe1ff */
[----:B------:R-:W-:Y:S02]  /*0960*/  USHF.L.U32 UR13, UR12, 0xb, URZ ;  /* 0x0000000b0c0d7899 */ /* 0x000fe400080006ff */
[----:B------:R-:W-:Y:S02]  /*0970*/  USHF.L.U32 UR12, UR12, 0x1, URZ ;  /* 0x000000010c0c7899 */ /* 0x000fe400080006ff */
[----:B-1----:R-:W-:Y:S01]  /*0980*/  ULEA UR5, UR5, UR7, 0x18 ;  /* 0x0000000705057291 */ /* 0x002fe2000f8ec0ff */
[----:B------:R-:W1:Y:S11]  /*0990*/  FENCE.VIEW.ASYNC.S ;  /* 0x00000000000073c6 */ /* 0x000e760000000000 */
[----:B-1----:R2:W1:Y:S01]  /*09a0*/  SYNCS.EXCH.64 URZ, [UR5+0x60], UR10 ;  /* 0x0000600a05ff75b2 */ /* 0x0024620008000100 */
[----:B------:R2:W1:Y:S01]  /*09b0*/  SYNCS.EXCH.64 URZ, [UR5+0x70], UR12 ;  /* 0x0000700c05ff75b2 */ /* 0x0004620008000100 */
[----:B------:R2:W1:Y:S01]  /*09c0*/  SYNCS.EXCH.64 URZ, [UR5+0x68], UR10 ;  /* 0x0000680a05ff75b2 */ /* 0x0004620008000100 */
[----:B------:R2:W1:Y:S02]  /*09d0*/  SYNCS.EXCH.64 URZ, [UR5+0x78], UR12 ;  /* 0x0000780c05ff75b2 */ /* 0x0004640008000100 */
[----:B--2---:R-:W-:Y:S01]  /*09e0*/  NOP ;  /* 0x0000000000007918 */ /* 0x004fe20000000000 */
.L_x_12:
        /* <DEDUP_REMOVED lines=20> */
[----:B------:R2:W1:Y:S01]  /*0b30*/  SYNCS.EXCH.64 URZ, [UR7+0xa8], UR4 ;  /* 0x0000a80407ff75b2 */ /* 0x0004620008000100 */
[----:B------:R2:W1:Y:S01]  /*0b40*/  SYNCS.EXCH.64 URZ, [UR7+0x90], UR10 ;  /* 0x0000900a07ff75b2 */ /* 0x0004620008000100 */
[----:B------:R2:W1:Y:S01]  /*0b50*/  SYNCS.EXCH.64 URZ, [UR7+0xb0], UR4 ;  /* 0x0000b00407ff75b2 */ /* 0x0004620008000100 */
[----:B------:R2:W1:Y:S01]  /*0b60*/  SYNCS.EXCH.64 URZ, [UR7+0x98], UR10 ;  /* 0x0000980a07ff75b2 */ /* 0x0004620008000100 */
[----:B------:R2:W1:Y:S02]  /*0b70*/  SYNCS.EXCH.64 URZ, [UR7+0xb8], UR4 ;  /* 0x0000b80407ff75b2 */ /* 0x0004640008000100 */
[----:B--2---:R-:W-:Y:S01]  /*0b80*/  NOP ;  /* 0x0000000000007918 */ /* 0x004fe20000000000 */
.L_x_13:
        /* <DEDUP_REMOVED lines=18> */
.L_x_14:
[----:B-1----:R-:W1:Y:S01]  /*0cb0*/  S2UR UR5, SR_CTAID.X ;  /* 0x00000000000579c3 */ /* 0x002e620000002500 */
[----:B------:R-:W-:-:S05]  /*0cc0*/  CS2R.32 R170, SR_CgaSize ;  /* 0x0000000000aa7805 */ /* 0x000fca0000008a00 */
[----:B------:R-:W-:-:S05]  /*0cd0*/  IMAD R170, R170, -0xa0, RZ ;  /* 0xffffff60aaaa7824 */ /* 0x000fca00078e02ff */
[----:B------:R-:W-:-:S14]  /*0ce0*/  R2UR UR9, R170 ;  /* 0x00000000aa0972ca */ /* 0x000fdc00000e0000 */
[----:B------:R-:W2:Y:S01]  /*0cf0*/  LDCU UR9, c[0x0][UR9+0x2b0] ;  /* 0x00005600090977ac */ /* 0x000ea20008000800 */
[----:B------:R-:W-:Y:S01]  /*0d00*/  NOP ;  /* 0x0000000000007918 */ /* 0x000fe20000000000 */
[----:B------:R-:W-:-:S05]  /*0d10*/  CS2R.32 R170, SR_CgaSize ;  /* 0x0000000000aa7805 */ /* 0x000fca0000008a00 */
[----:B------:R-:W-:-:S05]  /*0d20*/  IMAD R170, R170, -0xa0, RZ ;  /* 0xffffff60aaaa7824 */ /* 0x000fca00078e02ff */
[----:B------:R-:W-:-:S14]  /*0d30*/  R2UR UR7, R170 ;  /* 0x00000000aa0772ca */ /* 0x000fdc00000e0000 */
[----:B------:R-:W3:Y:S01]  /*0d40*/  LDCU UR7, c[0x0][UR7+0x2b4] ;  /* 0x00005680070777ac */ /* 0x000ee20008000800 */
[----:B------:R-:W4:Y:S08]  /*0d50*/  S2UR UR4, SR_CTAID.Y ;  /* 0x00000000000479c3 */ /* 0x000f300000002600 */
[----:B------:R-:W3:Y:S01]  /*0d60*/  LDC R9, c[0x0][0xb24] ;  /* 0x0002c900ff097b82 */ /* 0x000ee20000000800 */
[----:B-1----:R-:W-:-:S02]  /*0d70*/  I2FP.F32.U32 R5, UR5 ;  /* 0x0000000500057c45 */ /* 0x002fc40008201000 */
[----:B------:R-:W-:-:S05]  /*0d80*/  CS2R.32 R3, SR_CgaSize ;  /* 0x0000000000037805 */ /* 0x000fca0000008a00 */
[----:B------:R-:W-:-:S06]  /*0d90*/  IMAD R3, R3, -0xa0, RZ ;  /* 0xffffff6003037824 */ /* 0x000fcc00078e02ff */
[----:B------:R-:W1:Y:S01]  /*0da0*/  LDC R3, c[0x0][R3+0x2a0] ;  /* 0x0000a80003037b82 */ /* 0x000e620000000800 */
[----:B------:R-:W-:Y:S01]  /*0db0*/  MOV R21, UR5 ;  /* 0x0000000500157c02 */ /* 0x000fe20008000f00 */
[----:B--2---:R-:W-:Y:S01]  /*0dc0*/  FMUL R5, R5, UR9 ;  /* 0x0000000905057c20 */ /* 0x004fe20008400000 */
[----:B----4-:R-:W-:Y:S02]  /*0dd0*/  I2FP.F32.U32 R4, UR4 ;  /* 0x0000000400047c45 */ /* 0x010fe40008201000 */
[----:B------:R-:W-:-:S05]  /*0de0*/  CS2R.32 R2, SR_CgaSize ;  /* 0x0000000000027805 */ /* 0x000fca0000008a00 */
[----:B------:R-:W-:-:S06]  /*0df0*/  IMAD R2, R2, -0xa0, RZ ;  /* 0xffffff6002027824 */ /* 0x000fcc00078e02ff */
[----:B------:R-:W2:Y:S01]  /*0e00*/  LDC R2, c[0x0][R2+0x2a4] ;  /* 0x0000a90002027b82 */ /* 0x000ea20000000800 */
[----:B------:R-:W4:Y:S01]  /*0e10*/  F2I.U32.TRUNC.NTZ R170, R5 ;  /* 0x0000000500aa7305 */ /* 0x000f22000020f000 */
[----:B------:R-:W-:Y:S01]  /*0e20*/  MOV R20, UR4 ;  /* 0x0000000400147c02 */ /* 0x000fe20008000f00 */
[----:B---3--:R-:W-:-:S05]  /*0e30*/  FMUL R4, R4, UR7 ;  /* 0x0000000704047c20 */ /* 0x008fca0008400000 */
[----:B------:R-:W-:Y:S01]  /*0e40*/  BAR.SYNC.DEFER_BLOCKING 0x0 ;  /* 0x0000000000007b1d */ /* 0x000fe20000010000 */
[----:B------:R-:W-:-:S05]  /*0e50*/  ISETP.GE.AND P0, PT, R9, 0x1, PT ;  /* 0x000000010900780c */ /* 0x000fca0003f06270 */
[----:B------:R-:W3:Y:S02]  /*0e60*/  F2I.U32.TRUNC.NTZ R147, R4 ;  /* 0x0000000400937305 */ /* 0x000ee4000020f000 */
[----:B------:R-:W2:Y:S01]  /*0e70*/  S2UR UR36, SR_CTAID.Z ;  /* 0x00000000002479c3 */ /* 0x000ea20000002700 */
[----:B----4-:R-:W-:-:S05]  /*0e80*/  IADD3 R170, PT, PT, -R170, RZ, RZ ;  /* 0x000000ffaaaa7210 */ /* 0x010fca0007ffe1ff */
[----:B-1----:R-:W-:Y:S01]  /*0e90*/  IMAD R170, R3, R170, UR5 ;  /* 0x0000000503aa7e24 */ /* 0x002fe2000f8e02aa */
[----:B---3--:R-:W-:-:S05]  /*0ea0*/  IADD3 R147, PT, PT, -R147, RZ, RZ ;  /* 0x000000ff93937210 */ /* 0x008fca0007ffe1ff */
[----:B--2---:R-:W-:Y:S01]  /*0eb0*/  IMAD R147, R2, R147, UR4 ;  /* 0x0000000402937e24 */ /* 0x004fe2000f8e0293 */
[----:B------:R-:W-:Y:S06]  /*0ec0*/  @!P0 BRA `(.L_x_15) ;  /* 0x0000000000b88947 */ /* 0x000fec0003800000 */
[----:B------:R-:W1:Y:S01]  /*0ed0*/  LDC.64 R4, c[0x0][0xb18] ;  /* 0x0002c600ff047b82 */ /* 0x000e620000000a00 */
[----:B------:R-:W-:-:S07]  /*0ee0*/  ISETP.NE.AND P0, PT, R9, 0x1, PT ;  /* 0x000000010900780c */ /* 0x000fce0003f05270 */
[----:B------:R-:W2:Y:S08]  /*0ef0*/  LDC R10, c[0x0][0xb0c] ;  /* 0x0002c300ff0a7b82 */ /* 0x000eb00000000800 */
[----:B------:R-:W3:Y:S08]  /*0f00*/  LDC R11, c[0x0][0x370] ;  /* 0x0000dc00ff0b7b82 */ /* 0x000ef00000000800 */
[----:B------:R-:W4:Y:S01]  /*0f10*/  LDC R12, c[0x0][0x374] ;  /* 0x0000dd00ff0c7b82 */ /* 0x000f220000000800 */
[----:B-1----:R-:W-:-:S07]  /*0f20*/  ISETP.NE.AND P1, PT, R4, 0x1, PT ;  /* 0x000000010400780c */ /* 0x002fce0003f25270 */
[----:B------:R-:W3:Y:S01]  /*0f30*/  LDC.64 R6, c[0x0][0xb10] ;  /* 0x0002c400ff067b82 */ /* 0x000ee20000000a00 */
[----:B--2---:R-:W-:-:S07]  /*0f40*/  ISETP.NE.AND P2, PT, R10, 0x1, PT ;  /* 0x000000010a00780c */ /* 0x004fce0003f45270 */
[----:B------:R-:W1:Y:S08]  /*0f50*/  LDC R8, c[0x0][0xb20] ;  /* 0x0002c800ff087b82 */ /* 0x000e700000000800 */
[----:B------:R-:W2:Y:S01]  /*0f60*/  LDC.64 R2, c[0x0][0xb28] ;  /* 0x0002ca00ff027b82 */ /* 0x000ea20000000a00 */
[----:B----4-:R-:W-:-:S04]  /*0f70*/  IMAD.HI.U32 R13, R12, R5, RZ ;  /* 0x000000050c0d7227 */ /* 0x010fc800078e00ff */
[----:B------:R-:W-:-:S04]  /*0f80*/  IMAD.HI.U32 R5, R20, R5, RZ ;  /* 0x0000000514057227 */ /* 0x000fc800078e00ff */
[----:B---3--:R-:W-:-:S04]  /*0f90*/  IMAD.HI.U32 R14, R11, R6, RZ ;  /* 0x000000060b0e7227 */ /* 0x008fc800078e00ff */
[C---:B------:R-:W-:Y:S01]  /*0fa0*/  IMAD.HI.U32 R16, R21.reuse, R6, RZ ;  /* 0x0000000615107227 */ /* 0x040fe200078e00ff */
[-C--:B------:R-:W-:Y:S02]  /*0fb0*/  @P2 SHF.R.U32.HI R11, RZ, R7.reuse, R14 ;  /* 0x00000007ff0b2219 */ /* 0x080fe4000001160e */
[-C--:B-1----:R-:W-:Y:S02]  /*0fc0*/  @P1 SHF.R.U32.HI R12, RZ, R8.reuse, R13 ;  /* 0x00000008ff0c1219 */ /* 0x082fe4000001160d */
[----:B------:R-:W-:Y:S02]  /*0fd0*/  SHF.R.U32.HI R5, RZ, R8, R5 ;  /* 0x00000008ff057219 */ /* 0x000fe40000011605 */
[----:B------:R-:W-:Y:S02]  /*0fe0*/  SHF.R.U32.HI R16, RZ, R7, R16 ;  /* 0x00000007ff107219 */ /* 0x000fe40000011610 */
[----:B------:R-:W-:Y:S01]  /*0ff0*/  SEL R5, R20, R5, !P1 ;  /* 0x0000000514057207 */ /* 0x000fe20004800000 */
[----:B--2---:R-:W-:Y:S01]  /*1000*/  IMAD.HI.U32 R14, R12, R2, RZ ;  /* 0x000000020c0e7227 */ /* 0x004fe200078e00ff */
[----:B------:R-:W-:-:S02]  /*1010*/  SEL R7, R21, R16, !P2 ;  /* 0x0000001015077207 */ /* 0x000fc40005000000 */
[----:B------:R-:W-:Y:S01]  /*1020*/  IADD3 R13, PT, PT, -R5, RZ, RZ ;  /* 0x000000ff050d7210 */ /* 0x000fe20007ffe1ff */
[----:B------:R-:W-:Y:S01]  /*1030*/  IMAD.HI.U32 R6, R11, R2, RZ ;  /* 0x000000020b067227 */ /* 0x000fe200078e00ff */
[----:B------:R-:W-:-:S03]  /*1040*/  @P0 SHF.R.U32.HI R12, RZ, R3, R14 ;  /* 0x00000003ff0c0219 */ /* 0x000fc6000001160e */
[----:B------:R-:W-:Y:S01]  /*1050*/  IMAD R13, R4, R13, R20 ;  /* 0x0000000d040d7224 */ /* 0x000fe200078e0214 */
[----:B------:R-:W-:Y:S01]  /*1060*/  @P0 SHF.R.U32.HI R11, RZ, R3, R6 ;  /* 0x00000003ff0b0219 */ /* 0x000fe20000011606 */
[----:B------:R-:W-:-:S04]  /*1070*/  IMAD R12, R12, R9, RZ ;  /* 0x000000090c0c7224 */ /* 0x000fc800078e02ff */
[----:B------:R-:W-:Y:S01]  /*1080*/  IMAD R6, R11, R9, RZ ;  /* 0x000000090b067224 */ /* 0x000fe200078e02ff */
[----:B------:R-:W-:-:S04]  /*1090*/  ISETP.GE.AND P1, PT, R5, R12, PT ;  /* 0x0000000c0500720c */ /* 0x000fc80003f26270 */
[----:B------:R-:W-:Y:S01]  /*10a0*/  ISETP.GE.OR P1, PT, R7, R6, P1 ;  /* 0x000000060700720c */ /* 0x000fe20000f26670 */
[----:B------:R-:W-:-:S05]  /*10b0*/  IMAD.HI.U32 R6, R5, R2, RZ ;  /* 0x0000000205067227 */ /* 0x000fca00078e00ff */
[----:B------:R-:W-:-:S04]  /*10c0*/  SHF.R.U32.HI R6, RZ, R3, R6 ;  /* 0x00000003ff067219 */ /* 0x000fc80000011606 */
[----:B------:R-:W-:-:S03]  /*10d0*/  SEL R6, R5, R6, !P0 ;  /* 0x0000000605067207 */ /* 0x000fc60004000000 */
[----:B------:R-:W-:Y:S01]  /*10e0*/  @!P1 IMAD.HI.U32 R8, R7, R2, RZ ;  /* 0x0000000207089227 */ /* 0x000fe200078e00ff */
[----:B------:R-:W-:-:S04]  /*10f0*/  IADD3 R2, PT, PT, -R6, RZ, RZ ;  /* 0x000000ff06027210 */ /* 0x000fc80007ffe1ff */
[----:B------:R-:W-:Y:S01]  /*1100*/  @!P1 SHF.R.U32.HI R8, RZ, R3, R8 ;  /* 0x00000003ff089219 */ /* 0x000fe20000011608 */
[----:B------:R-:W-:-:S03]  /*1110*/  IMAD R2, R9, R2, R5 ;  /* 0x0000000209027224 */ /* 0x000fc600078e0205 */
[----:B------:R-:W-:-:S05]  /*1120*/  @!P1 SEL R3, R7, R8, !P0 ;  /* 0x0000000807039207 */ /* 0x000fca0004000000 */
[--C-:B------:R-:W-:Y:S02]  /*1130*/  @!P1 IMAD.IADD R6, R6, 0x1, -R3.reuse ;  /* 0x0000000106069824 */ /* 0x100fe400078e0a03 */
[----:B------:R-:W-:Y:S01]  /*1140*/  @!P1 IMAD R3, R2, R11, R3 ;  /* 0x0000000b02039224 */ /* 0x000fe200078e0203 */
[----:B------:R-:W-:Y:S01]  /*1150*/  IADD3 R2, PT, PT, -R7, RZ, RZ ;  /* 0x000000ff07027210 */ /* 0x000fe20007ffe1ff */
[----:B------:R-:W-:Y:S02]  /*1160*/  @!P1 IMAD R5, R6, R9, R7 ;  /* 0x0000000906059224 */ /* 0x000fe400078e0207 */
[----:B------:R-:W-:Y:S02]  /*1170*/  @!P1 IMAD.MOV.U32 R7, RZ, RZ, R3 ;  /* 0x000000ffff079224 */ /* 0x000fe400078e0003 */
[----:B------:R-:W-:Y:S02]  /*1180*/  IMAD R2, R10, R2, R21 ;  /* 0x000000020a027224 */ /* 0x000fe400078e0215 */
[----:B------:R-:W-:-:S02]  /*1190*/  IMAD R20, R5, R4, R13 ;  /* 0x0000000405147224 */ /* 0x000fc400078e020d */
[----:B------:R-:W-:Y:S02]  /*11a0*/  IMAD R21, R7, R10, R2 ;  /* 0x0000000a07157224 */ /* 0x000fe400078e0202 */
.L_x_15:
[----:B------:R-:W1:Y:S01]  /*11b0*/  LDCU UR4, c[0x0][0xb30] ;  /* 0x00016600ff0477ac */ /* 0x000e620008000800 */
[----:B------:R-:W2:Y:S08]  /*11c0*/  S2UR UR37, SR_CgaCtaId ;  /* 0x00000000002579c3 */ /* 0x000eb00000008800 */
[----:B------:R-:W3:Y:S01]  /*11d0*/  LDC R72, c[0x0][0xb24] ;  /* 0x0002c900ff487b82 */ /* 0x000ee20000000800 */
[----:B-1----:R-:W-:-:S09]  /*11e0*/  UISETP.NE.AND UP1, UPT, UR4, 0x1, UPT ;  /* 0x000000010400788c */ /* 0x002fd2000bf25270 */
[----:B--2---:R-:W-:Y:S05]  /*11f0*/  BRA.U UP1, `(.L_x_16) ;  /* 0x0000000101407547 */ /* 0x004fea000b800000 */
[----:B------:R-:W1:Y:S08]  /*1200*/  LDC.64 R4, c[0x0][0xb10] ;  /* 0x0002c400ff047b82 */ /* 0x000e700000000a00 */
[----:B------:R-:W2:Y:S08]  /*1210*/  LDC.64 R2, c[0x0][0xb18] ;  /* 0x0002c600ff027b82 */ /* 0x000eb00000000a00 */
[----:B------:R-:W4:Y:S08]  /*1220*/  LDC R6, c[0x0][0xb20] ;  /* 0x0002c800ff067b82 */ /* 0x000f300000000800 */
[----:B------:R-:W3:Y:S01]  /*1230*/  LDC R8, c[0x0][0xb0c] ;  /* 0x0002c300ff087b82 */ /* 0x000ee20000000800 */
[----:B-1----:R-:W-:-:S05]  /*1240*/  IMAD.HI.U32 R4, R21, R4, RZ ;  /* 0x0000000415047227 */ /* 0x002fca00078e00ff */
[----:B------:R-:W-:Y:S01]  /*1250*/  SHF.R.U32.HI R4, RZ, R5, R4 ;  /* 0x00000005ff047219 */ /* 0x000fe20000011604 */
[----:B--2---:R-:W-:Y:S01]  /*1260*/  IMAD.HI.U32 R3, R20, R3, RZ ;  /* 0x0000000314037227 */ /* 0x004fe200078e00ff */
[----:B------:R-:W-:-:S04]  /*1270*/  ISETP.NE.AND P0, PT, R2, 0x1, PT ;  /* 0x000000010200780c */ /* 0x000fc80003f05270 */
[----:B----4-:R-:W-:-:S04]  /*1280*/  SHF.R.U32.HI R3, RZ, R6, R3 ;  /* 0x00000006ff037219 */ /* 0x010fc80000011603 */
[----:B------:R-:W-:Y:S02]  /*1290*/  SEL R3, R20, R3, !P0 ;  /* 0x0000000314037207 */ /* 0x000fe40004000000 */
[----:B---3--:R-:W-:-:S04]  /*12a0*/  ISETP.NE.AND P1, PT, R8, 0x1, PT ;  /* 0x000000010800780c */ /* 0x008fc80003f25270 */
[----:B------:R-:W-:-:S05]  /*12b0*/  SEL R4, R21, R4, !P1 ;  /* 0x0000000415047207 */ /* 0x000fca0004800000 */
[----:B------:R-:W-:Y:S02]  /*12c0*/  IMAD.IADD R5, R3, 0x1, -R4 ;  /* 0x0000000103057824 */ /* 0x000fe400078e0a04 */
[----:B------:R-:W-:Y:S02]  /*12d0*/  IMAD.IADD R3, R4, 0x1, -R3 ;  /* 0x0000000104037824 */ /* 0x000fe400078e0a03 */
[----:B------:R-:W-:Y:S02]  /*12e0*/  IMAD R21, R5, R8, R21 ;  /* 0x0000000805157224 */ /* 0x000fe400078e0215 */
[----:B------:R-:W-:-:S07]  /*12f0*/  IMAD R20, R3, R2, R20 ;  /* 0x0000000203147224 */ /* 0x000fce00078e0214 */
.L_x_16:
[----:B------:R-:W-:Y:S01]  /*1300*/  BAR.SYNC.DEFER_BLOCKING 0x0 ;  /* 0x0000000000007b1d */ /* 0x000fe20000010000 */
[----:B------:R-:W-:Y:S01]  /*1310*/  UISETP.NE.AND UP1, UPT, UR8, 0x2, UPT ;  /* 0x000000020800788c */ /* 0x000fe2000bf25270 */
[----:B------:R-:W-:Y:S02]  /*1320*/  ISETP.NE.OR P5, PT, R0, 0x2, !P5 ;  /* 0x000000020000780c */ /* 0x000fe40006fa5670 */
[----:B------:R-:W-:-:S06]  /*1330*/  LOP3.LUT R2, R189, 0x1f, RZ, 0xc0, !PT ;  /* 0x0000001fbd027812 */ /* 0x000fcc00078ec0ff */
[----:B------:R-:W-:Y:S05]  /*1340*/  BRA.U UP1, `(.L_x_17) ;  /* 0x0000001101307547 */ /* 0x000fea000b800000 */
[----:B------:R-:W1:Y:S01]  /*1350*/  LDCU UR13, c[0x0][0x38c] ;  /* 0x00007180ff0d77ac */ /* 0x000e620008000800 */
[----:B------:R-:W2:Y:S01]  /*1360*/  LDC R9, c[0x0][0x370] ;  /* 0x0000dc00ff097b82 */ /* 0x000ea20000000800 */
[----:B------:R-:W-:Y:S01]  /*1370*/  PLOP3.LUT P1, PT, PT, PT, UP2, 0x80, 0x8 ;  /* 0x000000000008781c */ /* 0x000fe20003f2f028 */
[----:B------:R-:W-:Y:S01]  /*1380*/  IMAD.MOV.U32 R15, RZ, RZ, 0x1 ;  /* 0x00000001ff0f7424 */ /* 0x000fe200078e00ff */
[----:B------:R-:W-:Y:S01]  /*1390*/  ISETP.EQ.OR P4, PT, R2, RZ, P5 ;  /* 0x000000ff0200720c */ /* 0x000fe20002f82670 */
[----:B------:R-:W-:Y:S01]  /*13a0*/  IMAD.MOV.U32 R14, RZ, RZ, RZ ;  /* 0x000000ffff0e7224 */ /* 0x000fe200078e00ff */
[----:B------:R-:W-:Y:S02]  /*13b0*/  PLOP3.LUT P1, PT, P1, PT, PT, 0x8, 0x80 ;  /* 0x000000000080781c */ /* 0x000fe40000f2e170 */
[----:B------:R-:W-:Y:S01]  /*13c0*/  CS2R R12, SRZ ;  /* 0x00000000000c7805 */ /* 0x000fe2000001ff00 */
[----:B------:R-:W-:Y:S01]  /*13d0*/  IMAD.MOV.U32 R10, RZ, RZ, 0x1 ;  /* 0x00000001ff0a7424 */ /* 0x000fe200078e00ff */
[----:B------:R-:W4:Y:S01]  /*13e0*/  LDC R0, c[0x0][0x374] ;  /* 0x0000dd00ff007b82 */ /* 0x000f220000000800 */
[----:B------:R-:W2:Y:S01]  /*13f0*/  LDCU.64 UR22, c[0x0][0x348] ;  /* 0x00006900ff1677ac */ /* 0x000ea20008000a00 */
[----:B------:R-:W-:Y:S01]  /*1400*/  UMOV UR6, URZ ;  /* 0x000000ff00067c82 */ /* 0x000fe20008000000 */
[----:B-1----:R-:W-:-:S04]  /*1410*/  UIADD3 UR5, UPT, UPT, UR13, 0x1f, URZ ;  /* 0x0000001f0d057890 */ /* 0x002fc8000fffe0ff */
[----:B------:R-:W-:-:S04]  /*1420*/  USHF.R.S32.HI UR4, URZ, 0x1f, UR5 ;  /* 0x0000001fff047899 */ /* 0x000fc80008011405 */
[----:B------:R-:W-:-:S04]  /*1430*/  ULEA.HI UR4, UR4, UR5, URZ, 0x5 ;  /* 0x0000000504047291 */ /* 0x000fc8000f8f28ff */
[----:B------:R-:W-:Y:S02]  /*1440*/  USHF.R.S32.HI UR15, URZ, 0x5, UR4 ;  /* 0x00000005ff0f7899 */ /* 0x000fe40008011404 */
[----:B------:R-:W-:Y:S02]  /*1450*/  UIADD3 UR4, UPT, UPT, UR13, -0x1, URZ ;  /* 0xffffffff0d047890 */ /* 0x000fe4000fffe0ff */
[----:B------:R-:W-:Y:S02]  /*1460*/  UISETP.LT.U32.AND UP0, UPT, UR15, 0x3, UPT ;  /* 0x000000030f00788c */ /* 0x000fe4000bf01070 */
[----:B------:R-:W-:Y:S02]  /*1470*/  UISETP.GE.U32.AND UP1, UPT, UR4, -0x3f, UPT ;  /* 0xffffffc10400788c */ /* 0x000fe4000bf26070 */
[----:B------:R-:W-:Y:S02]  /*1480*/  USEL UR14, UR15, 0x3, UP0 ;  /* 0x000000030f0e7887 */ /* 0x000fe40008000000 */
[----:B------:R-:W-:-:S02]  /*1490*/  UIADD3 UR13, UPT, UPT, UR13, 0x3e, URZ ;  /* 0x0000003e0d0d7890 */ /* 0x000fc4000fffe0ff */
[----:B------:R-:W-:Y:S02]  /*14a0*/  UIADD3 UR5, UPT, UPT, UR14, -0x1, URZ ;  /* 0xffffffff0e057890 */ /* 0x000fe4000fffe0ff */
[----:B------:R-:W-:-:S03]  /*14b0*/  UIADD3 UR7, UPT, UPT, UR15, -UR14, URZ ;  /* 0x8000000e0f077290 */ /* 0x000fc6000fffe0ff */
[----:B------:R-:W-:-:S04]  /*14c0*/  @UP1 UIADD3 UR5, UPT, UPT, UR14, URZ, URZ ;  /* 0x000000ff0e051290 */ /* 0x000fc8000fffe0ff */
[----:B--2---:R-:W-:-:S12]  /*14d0*/  UIADD3 UR5, UPT, UPT, UR5, 0x1, URZ ;  /* 0x0000000105057890 */ /* 0x004fd8000fffe0ff */
.L_x_35:
[----:B------:R-:W-:Y:S01]  /*14e0*/  UISETP.NE.AND UP0, UPT, UR37, URZ, UPT ;  /* 0x000000ff2500728c */ /* 0x000fe2000bf05270 */
[----:B------:R-:W1:Y:S08]  /*14f0*/  S2UR UR37, SR_CgaCtaId ;  /* 0x00000000002579c3 */ /* 0x000e700000008800 */
[----:B------:R-:W-:Y:S05]  /*1500*/  BRA.U UP0, `(.L_x_18) ;  /* 0x0000000100347547 */ /* 0x000fea000b800000 */
[----:B------:R-:W2:Y:S01]  /*1510*/  S2R R2, SR_CgaCtaId ;  /* 0x0000000000027919 */ /* 0x000ea20000008800 */
[----:B------:R-:W-:-:S04]  /*1520*/  MOV R3, 0x400 ;  /* 0x0000040000037802 */ /* 0x000fc80000000f00 */
[----:B--2---:R-:W-:Y:S02]  /*1530*/  LEA R3, R2, R3, 0x18 ;  /* 0x0000000302037211 */ /* 0x004fe400078ec0ff */
[----:B------:R-:W-:-:S03]  /*1540*/  SHF.L.U32 R2, R10, 0x1f, RZ ;  /* 0x0000001f0a027819 */ /* 0x000fc600000006ff */
[----:B------:R-:W-:-:S04]  /*1550*/  IMAD R3, R12, 0x8, R3 ;  /* 0x000000080c037824 */ /* 0x000fc800078e0203 */
[----:B------:R-:W2:Y:S02]  /*1560*/  SYNCS.PHASECHK.TRANS64.TRYWAIT P0, [R3+URZ+0xd0], R2 ;  /* 0x0000d002030075a7 */ /* 0x000ea400080011ff */
[----:B--2---:R-:W-:Y:S05]  /*1570*/  @!P0 BRA `(.L_x_19) ;  /* 0x00000068009c8947 */ /* 0x004fea0003800000 */
.L_x_105:
[----:B------:R-:W-:Y:S01]  /*1580*/  VIADD R12, R12, 0x1 ;  /* 0x000000010c0c7836 */ /* 0x000fe20000000000 */
[----:B------:R2:W-:Y:S04]  /*1590*/  SYNCS.ARRIVE.TRANS64.A1T0 RZ, [R3+URZ+0xc0], RZ ;  /* 0x0000c0ff03ff79a7 */ /* 0x0005e800081000ff */
[----:B------:R-:W-:-:S04]  /*15a0*/  ISETP.NE.AND P0, PT, R12, 0x2, PT ;  /* 0x000000020c00780c */ /* 0x000fc80003f05270 */
[----:B------:R-:W-:Y:S02]  /*15b0*/  SEL R12, R12, RZ, P0 ;  /* 0x000000ff0c0c7207 */ /* 0x000fe40000000000 */
[----:B--2---:R-:W-:-:S04]  /*15c0*/  SEL R3, RZ, 0x1, P0 ;  /* 0x00000001ff037807 */ /* 0x004fc80000000000 */
[----:B------:R-:W-:-:S07]  /*15d0*/  LOP3.LUT R10, R10, R3, RZ, 0x3c, !PT ;  /* 0x000000030a0a7212 */ /* 0x000fce00078e3cff */
.L_x_18:
[----:B------:R-:W-:Y:S01]  /*15e0*/  UMOV UR4, 0x400 ;  /* 0x0000040000047882 */ /* 0x000fe20000000000 */
[----:B------:R-:W-:Y:S01]  /*15f0*/  SHF.L.U32 R2, R15, 0x1f, RZ ;  /* 0x0000001f0f027819 */ /* 0x000fe200000006ff */
[----:B-1----:R-:W-:Y:S01]  /*1600*/  ULEA UR4, UR37, UR4, 0x18 ;  /* 0x0000000425047291 */ /* 0x002fe2000f8ec0ff */
[----:B------:R-:W-:Y:S01]  /*1610*/  R2UR UR35, R21 ;  /* 0x00000000152372ca */ /* 0x000fe200000e0000 */
[----:B------:R-:W-:Y:S01]  /*1620*/  UISETP.GE.U32.AND UP0, UPT, UR13, 0x3f, UPT ;  /* 0x0000003f0d00788c */ /* 0x000fe2000bf06070 */
[----:B------:R-:W-:Y:S01]  /*1630*/  R2UR UR11, R20 ;  /* 0x00000000140b72ca */ /* 0x000fe200000e0000 */
[----:B------:R-:W-:Y:S01]  /*1640*/  ULEA UR8, UR6, UR4, 0x3 ;  /* 0x0000000406087291 */ /* 0x000fe2000f8e18ff */
[----:B------:R-:W-:-:S08]  /*1650*/  UMOV UR24, URZ ;  /* 0x000000ff00187c82 */ /* 0x000fd00008000000 */
[----:B------:R1:W2:Y:S01]  /*1660*/  SYNCS.PHASECHK.TRANS64.TRYWAIT P0, [UR8+0x18], R2 ;  /* 0x00001802ff0075a7 */ /* 0x0002a20008001108 */
[----:B------:R-:W-:Y:S02]  /*1670*/  USHF.L.U32 UR35, UR35, 0x7, URZ ;  /* 0x0000000723237899 */ /* 0x000fe400080006ff */
[----:B------:R-:W-:Y:S01]  /*1680*/  USHF.L.U32 UR11, UR11, 0x7, URZ ;  /* 0x000000070b0b7899 */ /* 0x000fe200080006ff */
[----:B------:R-:W-:Y:S11]  /*1690*/  BRA.U !UP0, `(.L_x_20) ;  /* 0x0000000108a47547 */ /* 0x000ff6000b800000 */
[----:B------:R-:W-:Y:S01]  /*16a0*/  UMOV UR16, URZ ;  /* 0x000000ff00107c82 */ /* 0x000fe20008000000 */
[----:B------:R-:W-:-:S05]  /*16b0*/  UMOV UR17, UR6 ;  /* 0x0000000600117c82 */ /* 0x000fca0008000000 */
.L_x_25:
[----:B-1----:R-:W-:Y:S01]  /*16c0*/  ULEA UR33, UR17, UR4, 0x3 ;  /* 0x0000000411217291 */ /* 0x002fe2000f8e18ff */
[----:B--2---:R-:W-:Y:S01]  /*16d0*/  @!P5 MOV R3, 0x2000 ;  /* 0x000020000003d802 */ /* 0x004fe20000000f00 */
[----:B--2---:R-:W-:Y:S10]  /*16e0*/  @P0 BRA `(.L_x_21) ;  /* 0x00000000000c0947 */ /* 0x004ff40003800000 */
[----:B------:R-:W-:-:S04]  /*16f0*/  SHF.L.U32 R5, R15, 0x1f, RZ ;  /* 0x0000001f0f057819 */ /* 0x000fc800000006ff */
[----:B------:R-:W2:Y:S02]  /*1700*/  SYNCS.PHASECHK.TRANS64.TRYWAIT P0, [UR33+0x18], R5 ;  /* 0x00001805ff0075a7 */ /* 0x000ea40008001121 */
[----:B--2---:R-:W-:Y:S05]  /*1710*/  @!P0 BRA `(.L_x_22) ;  /* 0x0000006800488947 */ /* 0x004fea0003800000 */
.L_x_21:
[----:B------:R2:W-:Y:S01]  /*1720*/  @!P5 SYNCS.ARRIVE.TRANS64 RZ, [UR33], R3 ;  /* 0x00000003ffffd9a7 */ /* 0x0005e20008000021 */
[----:B------:R-:W-:Y:S04]  /*1730*/  BSSY.RECONVERGENT B0, `(.L_x_23) ;  /* 0x0000003000007945 */ /* 0x000fe80003800200 */
[----:B------:R-:W-:Y:S05]  /*1740*/  @P4 BRA `(.L_x_24) ;  /* 0x0000000000044947 */ /* 0x000fea0003800000 */
[----:B------:R-:W-:Y:S05]  /*1750*/  BPT.TRAP 0x1 ;  /* 0x000000040000795c */ /* 0x000fea0000300000 */
.L_x_24:
[----:B------:R-:W-:Y:S05]  /*1760*/  BSYNC.RECONVERGENT B0 ;  /* 0x0000000000007941 */ /* 0x000fea0003800200 */
.L_x_23:
[----:B------:R-:W-:Y:S02]  /*1770*/  UIADD3 UR6, UPT, UPT, UR17, 0x1, URZ ;  /* 0x0000000111067890 */ /* 0x000fe4000fffe0ff */
[----:B------:R-:W-:Y:S02]  /*1780*/  UIADD3 UR26, UP1, UPT, UR22, 0x80, URZ ;  /* 0x00000080161a7890 */ /* 0x000fe4000ff3e0ff */
[----:B------:R-:W-:Y:S02]  /*1790*/  UISETP.NE.AND UP0, UPT, UR6, 0x3, UPT ;  /* 0x000000030600788c */ /* 0x000fe4000bf05270 */
[----:B------:R-:W-:Y:S02]  /*17a0*/  USHF.L.U32 UR34, UR16, 0x5, URZ ;  /* 0x0000000510227899 */ /* 0x000fe400080006ff */
[----:B------:R-:W-:Y:S02]  /*17b0*/  USEL UR9, URZ, 0x1, UP0 ;  /* 0x00000001ff097887 */ /* 0x000fe40008000000 */
[----:B------:R-:W-:-:S02]  /*17c0*/  USEL UR6, UR6, URZ, UP0 ;  /* 0x000000ff06067287 */ /* 0x000fc40008000000 */
[----:B------:R-:W-:Y:S02]  /*17d0*/  UIADD3 UR20, UP0, UPT, UR22, 0x180, URZ ;  /* 0x0000018016147890 */ /* 0x000fe4000ff1e0ff */
[----:B------:R-:W-:Y:S01]  /*17e0*/  ULEA UR8, UR6, UR4, 0x3 ;  /* 0x0000000406087291 */ /* 0x000fe2000f8e18ff */
[----:B------:R-:W-:Y:S01]  /*17f0*/  LOP3.LUT R15, R15, UR9, RZ, 0x3c, !PT ;  /* 0x000000090f0f7c12 */ /* 0x000fe2000f8e3cff */
[----:B------:R-:W-:Y:S02]  /*1800*/  UIADD3.X UR27, UPT, UPT, URZ, UR23, URZ, UP1, !UPT ;  /* 0x00000017ff1b7290 */ /* 0x000fe40008ffe4ff */
[----:B------:R-:W-:Y:S01]  /*1810*/  UIADD3.X UR21, UPT, UPT, URZ, UR23, URZ, UP0, !UPT ;  /* 0x00000017ff157290 */ /* 0x000fe200087fe4ff */
[----:B-1----:R-:W-:Y:S01]  /*1820*/  SHF.L.U32 R2, R15, 0x1f, RZ ;  /* 0x0000001f0f027819 */ /* 0x002fe200000006ff */
[----:B------:R-:W-:Y:S01]  /*1830*/  UMOV UR18, 0x0 ;  /* 0x0000000000127882 */ /* 0x000fe20000000000 */
[----:B------:R-:W-:Y:S01]  /*1840*/  UMOV UR19, 0x10000000 ;  /* 0x1000000000137882 */ /* 0x000fe20000000000 */
[----:B------:R-:W-:Y:S01]  /*1850*/  UMOV UR12, UR36 ;  /* 0x00000024000c7c82 */ /* 0x000fe20008000000 */
[----:B------:R1:W1:Y:S01]  /*1860*/  SYNCS.PHASECHK.TRANS64.TRYWAIT P0, [UR8+0x18], R2 ;  /* 0x00001802ff0075a7 */ /* 0x0002620008001108 */
[----:B------:R-:W-:Y:S01]  /*1870*/  ULEA UR8, UR17, UR4, 0xc ;  /* 0x0000000411087291 */ /* 0x000fe2000f8e60ff */
[----:B------:R-:W-:Y:S01]  /*1880*/  UMOV UR9, UR33 ;  /* 0x0000002100097c82 */ /* 0x000fe20008000000 */
[----:B------:R-:W-:-:S02]  /*1890*/  UMOV UR10, UR34 ;  /* 0x00000022000a7c82 */ /* 0x000fc40008000000 */
[----:B------:R-:W-:Y:S02]  /*18a0*/  UIADD3 UR32, UPT, UPT, UR8, 0x8400, URZ ;  /* 0x0000840008207890 */ /* 0x000fe4000fffe0ff */
[----:B------:R-:W-:Y:S02]  /*18b0*/  UIADD3 UR8, UPT, UPT, UR8, 0xb400, URZ ;  /* 0x0000b40008087890 */ /* 0x000fe4000fffe0ff */
[----:B------:R-:W-:Y:S01]  /*18c0*/  UIADD3 UR16, UPT, UPT, UR16, 0x1, URZ ;  /* 0x0000000110107890 */ /* 0x000fe2000fffe0ff */
[----:B------:R-:W-:Y:S01]  /*18d0*/  UMOV UR24, UR5 ;  /* 0x0000000500187c82 */ /* 0x000fe20008000000 */
[----:B------:R-:W-:Y:S02]  /*18e0*/  UMOV UR17, UR6 ;  /* 0x0000000600117c82 */ /* 0x000fe40008000000 */
[----:B------:R-:W-:Y:S01]  /*18f0*/  UISETP.NE.AND UP0, UPT, UR16, UR5, UPT ;  /* 0x000000051000728c */ /* 0x000fe2000bf05270 */
[----:B------:R1:W-:Y:S02]  /*1900*/  UTMALDG.3D [UR32], [UR26], desc[UR18] ;  /* 0x000012201a0075b4 */ /* 0x0003e40008011000 */
[----:B------:R1:W-:Y:S06]  /*1910*/  UTMALDG.3D [UR8], [UR20], desc[UR18] ;  /* 0x00001208140075b4 */ /* 0x0003ec0008011000 */
[----:B------:R-:W-:Y:S05]  /*1920*/  BRA.U UP0, `(.L_x_25) ;  /* 0xfffffffd00647547 */ /* 0x000fea000b83ffff */
.L_x_20:
[----:B-1----:R-:W-:Y:S01]  /*1930*/  ULEA UR8, UR6, UR4, 0x3 ;  /* 0x0000000406087291 */ /* 0x002fe2000f8e18ff */
[----:B------:R-:W-:Y:S01]  /*1940*/  SHF.L.U32 R2, R15, 0x1f, RZ ;  /* 0x0000001f0f027819 */ /* 0x000fe200000006ff */
[----:B------:R-:W-:Y:S01]  /*1950*/  @!P1 SYNCS.ARRIVE.TRANS64.A1T0 RZ, [UR4+0x58], RZ ;  /* 0x000058ffffff99a7 */ /* 0x000fe20008100004 */
[----:B------:R-:W-:-:S06]  /*1960*/  UISETP.GT.AND UP0, UPT, UR15, UR14, UPT ;  /* 0x0000000e0f00728c */ /* 0x000fcc000bf04270 */
[----:B--2---:R1:W2:Y:S03]  /*1970*/  SYNCS.PHASECHK.TRANS64.TRYWAIT P0, [UR8+0x18], R2 ;  /* 0x00001802ff0075a7 */ /* 0x0042a60008001108 */
[----:B------:R-:W-:Y:S05]  /*1980*/  BRA.U !UP0, `(.L_x_26) ;  /* 0x0000000108a87547 */ /* 0x000fea000b800000 */
[----:B------:R-:W-:Y:S01]  /*1990*/  UIADD3 UR21, UPT, UPT, UR7, UR24, URZ ;  /* 0x0000001807157290 */ /* 0x000fe2000fffe0ff */
[----:B------:R-:W-:-:S11]  /*19a0*/  UMOV UR25, UR6 ;  /* 0x0000000600197c82 */ /* 0x000fd60008000000 */
.L_x_31:
[----:B-1----:R-:W-:Y:S01]  /*19b0*/  ULEA UR17, UR25, UR4, 0x3 ;  /* 0x0000000419117291 */ /* 0x002fe2000f8e18ff */
[----:B--2---:R-:W-:Y:S01]  /*19c0*/  @!P5 MOV R3, 0x2000 ;  /* 0x000020000003d802 */ /* 0x004fe20000000f00 */
[----:B--2---:R-:W-:Y:S10]  /*19d0*/  @P0 BRA `(.L_x_27) ;  /* 0x00000000000c0947 */ /* 0x004ff40003800000 */
[----:B------:R-:W-:-:S04]  /*19e0*/  SHF.L.U32 R5, R15, 0x1f, RZ ;  /* 0x0000001f0f057819 */ /* 0x000fc800000006ff */
[----:B------:R-:W2:Y:S02]  /*19f0*/  SYNCS.PHASECHK.TRANS64.TRYWAIT P0, [UR17+0x18], R5 ;  /* 0x00001805ff0075a7 */ /* 0x000ea40008001111 */
[----:B--2---:R-:W-:Y:S05]  /*1a00*/  @!P0 BRA `(.L_x_28) ;  /* 0x0000006400a48947 */ /* 0x004fea0003800000 */
.L_x_27:
[----:B------:R2:W-:Y:S01]  /*1a10*/  @!P5 SYNCS.ARRIVE.TRANS64 RZ, [UR17], R3 ;  /* 0x00000003ffffd9a7 */ /* 0x0005e20008000011 */
[----:B------:R-:W-:Y:S04]  /*1a20*/  BSSY.RECONVERGENT B0, `(.L_x_29) ;  /* 0x0000003000007945 */ /* 0x000fe80003800200 */
[----:B------:R-:W-:Y:S05]  /*1a30*/  @P4 BRA `(.L_x_30) ;  /* 0x0000000000044947 */ /* 0x000fea0003800000 */
[----:B------:R-:W-:Y:S05]  /*1a40*/  BPT.TRAP 0x1 ;  /* 0x000000040000795c */ /* 0x000fea0000300000 */
.L_x_30:
[----:B------:R-:W-:Y:S05]  /*1a50*/  BSYNC.RECONVERGENT B0 ;  /* 0x0000000000007941 */ /* 0x000fea0003800200 */
.L_x_29:
        /* <DEDUP_REMOVED lines=20> */
[----:B------:R-:W-:Y:S01]  /*1ba0*/  UIADD3 UR8, UPT, UPT, UR8, 0xb400, URZ ;  /* 0x0000b40008087890 */ /* 0x000fe2000fffe0ff */
[----:B------:R-:W-:Y:S01]  /*1bb0*/  UMOV UR9, UR17 ;  /* 0x0000001100097c82 */ /* 0x000fe20008000000 */
[----:B------:R-:W-:Y:S01]  /*1bc0*/  UMOV UR10, UR18 ;  /* 0x00000012000a7c82 */ /* 0x000fe20008000000 */
[----:B------:R-:W-:Y:S01]  /*1bd0*/  UIADD3 UR24, UPT, UPT, UR24, 0x1, URZ ;  /* 0x0000000118187890 */ /* 0x000fe2000fffe0ff */
[----:B------:R-:W-:-:S03]  /*1be0*/  UMOV UR25, UR6 ;  /* 0x0000000600197c82 */ /* 0x000fc60008000000 */
[----:B------:R1:W-:Y:S01]  /*1bf0*/  UTMALDG.3D [UR16], [UR30], desc[UR26] ;  /* 0x00001a101e0075b4 */ /* 0x0003e20008011000 */
[----:B------:R-:W-:Y:S01]  /*1c00*/  UISETP.NE.AND UP0, UPT, UR24, UR21, UPT ;  /* 0x000000151800728c */ /* 0x000fe2000bf05270 */
[----:B------:R1:W-:Y:S08]  /*1c10*/  UTMALDG.3D [UR8], [UR28], desc[UR26] ;  /* 0x00001a081c0075b4 */ /* 0x0003f00008011000 */
[----:B------:R-:W-:Y:S05]  /*1c20*/  BRA.U UP0, `(.L_x_31) ;  /* 0xfffffffd00607547 */ /* 0x000fea000b83ffff */
.L_x_26:
[C---:B-1----:R-:W-:Y:S01]  /*1c30*/  LEA R2, R14.reuse, UR4, 0x3 ;  /* 0x000000040e027c11 */ /* 0x042fe2000f8e18ff */
[----:B------:R-:W-:Y:S01]  /*1c40*/  NOP ;  /* 0x0000000000007918 */ /* 0x000fe20000000000 */
[----:B--2---:R-:W-:Y:S02]  /*1c50*/  SHF.L.U32 R3, R13, 0x1f, RZ ;  /* 0x0000001f0d037819 */ /* 0x004fe400000006ff */
[----:B------:R-:W-:Y:S02]  /*1c60*/  LEA R4, R14, UR4, 0x4 ;  /* 0x000000040e047c11 */ /* 0x000fe4000f8e20ff */
[----:B------:R-:W1:Y:S02]  /*1c70*/  SYNCS.PHASECHK.TRANS64.TRYWAIT P0, [R2+URZ+0x60], R3 ;  /* 0x00006003020075a7 */ /* 0x000e6400080011ff */
[----:B-1----:R-:W-:Y:S05]  /*1c80*/  @!P0 BRA `(.L_x_32) ;  /* 0x00000064001c8947 */ /* 0x002fea0003800000 */
.L_x_108:
[----:B------:R-:W2:Y:S01]  /*1c90*/  LDS.128 R4, [R4+0xf0] ;  /* 0x0000f00004047984 */ /* 0x000ea20000000c00 */
[----:B---3--:R-:W-:Y:S01]  /*1ca0*/  ISETP.GE.AND P0, PT, R72, 0x1, PT ;  /* 0x000000014800780c */ /* 0x008fe20003f06270 */
[----:B-1----:R-:W-:Y:S01]  /*1cb0*/  VIADD R2, R2, 0x70 ;  /* 0x0000007002027836 */ /* 0x002fe20000000000 */
[----:B------:R-:W-:Y:S01]  /*1cc0*/  @!PT LDS RZ, [RZ] ;  /* 0x00000000fffff984 */ /* 0x000fe20000000800 */
[----:B------:R-:W-:Y:S01]  /*1cd0*/  @!PT LDS RZ, [RZ] ;  /* 0x00000000fffff984 */ /* 0x000fe20000000800 */
[----:B------:R-:W-:Y:S01]  /*1ce0*/  @!PT LDS RZ, [RZ] ;  /* 0x00000000fffff984 */ /* 0x000fe20000000800 */
[----:B------:R-:W-:Y:S01]  /*1cf0*/  @!PT LDS RZ, [RZ] ;  /* 0x00000000fffff984 */ /* 0x000fe20000000800 */
[----:B------:R1:W-:Y:S06]  /*1d00*/  MEMBAR.ALL.CTA ;  /* 0x0000000000007992 */ /* 0x0003ec0000008000 */
[----:B-1----:R-:W1:Y:S01]  /*1d10*/  FENCE.VIEW.ASYNC.S ;  /* 0x00000000000073c6 */ /* 0x002e620000000000 */
[----:B------:R-:W-:-:S04]  /*1d20*/  PRMT R2, RZ, 0x654, R2 ;  /* 0x00000654ff027816 */ /* 0x000fc80000000002 */
[----:B-1----:R1:W-:Y:S01]  /*1d30*/  SYNCS.ARRIVE.TRANS64.RED.A1T0 RZ, [R2+URZ], RZ ;  /* 0x000000ff02ff79a7 */ /* 0x0023e200081004ff */
[----:B--2---:R-:W-:-:S13]  /*1d40*/  LOP3.LUT P2, RZ, R6, 0x1, RZ, 0xc0, !PT ;  /* 0x0000000106ff7812 */ /* 0x004fda000784c0ff */
[----:B------:R-:W-:Y:S01]  /*1d50*/  @P2 SHF.R.U32.HI R3, RZ, 0x10, R5 ;  /* 0x00000010ff032819 */ /* 0x000fe20000011605 */
[----:B------:R-:W-:Y:S01]  /*1d60*/  VOTEU.ANY UP0, P2 ;  /* 0x0000000000ff7886 */ /* 0x000fe20001000100 */
[----:B------:R-:W-:Y:S02]  /*1d70*/  @P2 MOV R11, R4 ;  /* 0x00000004000b2202 */ /* 0x000fe40000000f00 */
[----:B------:R-:W-:Y:S02]  /*1d80*/  @P2 R2UR.BROADCAST UR8, R3 ;  /* 0x00000000030822ca */ /* 0x000fe400008e0000 */
[----:B------:R-:W-:-:S11]  /*1d90*/  @P2 LOP3.LUT R8, R5, 0xffff, RZ, 0xc0, !PT ;  /* 0x0000ffff05082812 */ /* 0x000fd600078ec0ff */
[----:B------:R-:W-:Y:S01]  /*1da0*/  @UP0 UMOV UR36, UR8 ;  /* 0x0000000800240c82 */ /* 0x000fe20008000000 */
[----:B-1----:R-:W-:Y:S05]  /*1db0*/  @!P0 BRA `(.L_x_33) ;  /* 0x0000000000b88947 */ /* 0x002fea0003800000 */
[----:B------:R-:W4:Y:S01]  /*1dc0*/  LDC.64 R4, c[0x0][0xb18] ;  /* 0x0002c600ff047b82 */ /* 0x000f220000000a00 */
[----:B------:R-:W-:-:S07]  /*1dd0*/  ISETP.NE.AND P3, PT, R72, 0x1, PT ;  /* 0x000000014800780c */ /* 0x000fce0003f65270 */
[----:B------:R-:W1:Y:S08]  /*1de0*/  LDC.64 R6, c[0x0][0xb10] ;  /* 0x0002c400ff067b82 */ /* 0x000e700000000a00 */
[----:B------:R-:W2:Y:S08]  /*1df0*/  LDC R16, c[0x0][0xb20] ;  /* 0x0002c800ff107b82 */ /* 0x000eb00000000800 */
[----:B------:R-:W3:Y:S01]  /*1e00*/  LDC R18, c[0x0][0xb0c] ;  /* 0x0002c300ff127b82 */ /* 0x000ee20000000800 */
[----:B----4-:R-:W-:Y:S01]  /*1e10*/  IMAD.HI.U32 R17, R0, R5, RZ ;  /* 0x0000000500117227 */ /* 0x010fe200078e00ff */
[----:B------:R-:W-:-:S03]  /*1e20*/  ISETP.NE.AND P0, PT, R4, 0x1, PT ;  /* 0x000000010400780c */ /* 0x000fc60003f05270 */
[----:B------:R-:W-:-:S03]  /*1e30*/  IMAD.HI.U32 R5, R8, R5, RZ ;  /* 0x0000000508057227 */ /* 0x000fc600078e00ff */
[----:B------:R-:W4:Y:S01]  /*1e40*/  LDC.64 R2, c[0x0][0xb28] ;  /* 0x0002ca00ff027b82 */ /* 0x000f220000000a00 */
[----:B-1----:R-:W-:-:S04]  /*1e50*/  IMAD.HI.U32 R20, R9, R6, RZ ;  /* 0x0000000609147227 */ /* 0x002fc800078e00ff */
[----:B------:R-:W-:Y:S01]  /*1e60*/  IMAD.HI.U32 R22, R11, R6, RZ ;  /* 0x000000060b167227 */ /* 0x000fe200078e00ff */
[----:B------:R-:W-:Y:S02]  /*1e70*/  SHF.R.U32.HI R20, RZ, R7, R20 ;  /* 0x00000007ff147219 */ /* 0x000fe40000011614 */
[-C--:B--2---:R-:W-:Y:S02]  /*1e80*/  SHF.R.U32.HI R17, RZ, R16.reuse, R17 ;  /* 0x00000010ff117219 */ /* 0x084fe40000011611 */
[----:B------:R-:W-:Y:S02]  /*1e90*/  SHF.R.U32.HI R5, RZ, R16, R5 ;  /* 0x00000010ff057219 */ /* 0x000fe40000011605 */
[----:B------:R-:W-:Y:S02]  /*1ea0*/  SEL R17, R0, R17, !P0 ;  /* 0x0000001100117207 */ /* 0x000fe40004000000 */
[----:B------:R-:W-:Y:S02]  /*1eb0*/  SHF.R.U32.HI R22, RZ, R7, R22 ;  /* 0x00000007ff167219 */ /* 0x000fe40000011616 */
[----:B---3--:R-:W-:-:S02]  /*1ec0*/  ISETP.NE.AND P1, PT, R18, 0x1, PT ;  /* 0x000000011200780c */ /* 0x008fc40003f25270 */
[----:B------:R-:W-:Y:S02]  /*1ed0*/  SEL R5, R8, R5, !P0 ;  /* 0x0000000508057207 */ /* 0x000fe40004000000 */
[----:B------:R-:W-:Y:S02]  /*1ee0*/  SEL R19, R9, R20, !P1 ;  /* 0x0000001409137207 */ /* 0x000fe40004800000 */
[----:B------:R-:W-:Y:S01]  /*1ef0*/  SEL R7, R11, R22, !P1 ;  /* 0x000000160b077207 */ /* 0x000fe20004800000 */
[----:B----4-:R-:W-:-:S04]  /*1f00*/  IMAD.HI.U32 R20, R17, R2, RZ ;  /* 0x0000000211147227 */ /* 0x010fc800078e00ff */
[----:B------:R-:W-:Y:S01]  /*1f10*/  IMAD.HI.U32 R6, R19, R2, RZ ;  /* 0x0000000213067227 */ /* 0x000fe200078e00ff */
[----:B------:R-:W-:-:S04]  /*1f20*/  @P3 SHF.R.U32.HI R17, RZ, R3, R20 ;  /* 0x00000003ff113219 */ /* 0x000fc80000011614 */
[----:B------:R-:W-:Y:S01]  /*1f30*/  @P3 SHF.R.U32.HI R19, RZ, R3, R6 ;  /* 0x00000003ff133219 */ /* 0x000fe20000011606 */
[----:B------:R-:W-:-:S04]  /*1f40*/  IMAD R17, R72, R17, RZ ;  /* 0x0000001148117224 */ /* 0x000fc800078e02ff */
[----:B------:R-:W-:Y:S01]  /*1f50*/  IMAD R6, R72, R19, RZ ;  /* 0x0000001348067224 */ /* 0x000fe200078e02ff */
[C---:B------:R-:W-:Y:S02]  /*1f60*/  ISETP.GE.AND P0, PT, R5.reuse, R17, PT ;  /* 0x000000110500720c */ /* 0x040fe40003f06270 */
[----:B------:R-:W-:Y:S02]  /*1f70*/  IADD3 R17, PT, PT, -R5, RZ, RZ ;  /* 0x000000ff05117210 */ /* 0x000fe40007ffe1ff */
[----:B------:R-:W-:Y:S01]  /*1f80*/  ISETP.GE.OR P0, PT, R7, R6, P0 ;  /* 0x000000060700720c */ /* 0x000fe20000706670 */
[----:B------:R-:W-:-:S04]  /*1f90*/  IMAD.HI.U32 R6, R5, R2, RZ ;  /* 0x0000000205067227 */ /* 0x000fc800078e00ff */
[----:B------:R-:W-:Y:S01]  /*1fa0*/  IMAD R8, R4, R17, R8 ;  /* 0x0000001104087224 */ /* 0x000fe200078e0208 */
[----:B------:R-:W-:-:S04]  /*1fb0*/  SHF.R.U32.HI R6, RZ, R3, R6 ;  /* 0x00000003ff067219 */ /* 0x000fc80000011606 */
[----:B------:R-:W-:-:S03]  /*1fc0*/  SEL R6, R5, R6, !P3 ;  /* 0x0000000605067207 */ /* 0x000fc60005800000 */
[----:B------:R-:W-:-:S04]  /*1fd0*/  @!P0 IMAD.HI.U32 R16, R7, R2, RZ ;  /* 0x0000000207108227 */ /* 0x000fc800078e00ff */
[----:B------:R-:W-:Y:S01]  /*1fe0*/  IMAD.MOV R2, RZ, RZ, -R6 ;  /* 0x000000ffff027224 */ /* 0x000fe200078e0a06 */
[----:B------:R-:W-:-:S03]  /*1ff0*/  @!P0 SHF.R.U32.HI R16, RZ, R3, R16 ;  /* 0x00000003ff108219 */ /* 0x000fc60000011610 */
[----:B------:R-:W-:Y:S01]  /*2000*/  IMAD R2, R72, R2, R5 ;  /* 0x0000000248027224 */ /* 0x000fe200078e0205 */
        /* <DEDUP_REMOVED lines=9> */
.L_x_33:
[----:B------:R-:W1:Y:S02]  /*20a0*/  LDCU UR8, c[0x0][0xb30] ;  /* 0x00016600ff0877ac */ /* 0x000e640008000800 */
[----:B-1----:R-:W-:-:S09]  /*20b0*/  UISETP.NE.AND UP0, UPT, UR8, 0x1, UPT ;  /* 0x000000010800788c */ /* 0x002fd2000bf05270 */
[----:B------:R-:W-:Y:S05]  /*20c0*/  BRA.U UP0, `(.L_x_34) ;  /* 0x0000000100407547 */ /* 0x000fea000b800000 */
[----:B------:R-:W1:Y:S08]  /*20d0*/  LDC.64 R4, c[0x0][0xb10] ;  /* 0x0002c400ff047b82 */ /* 0x000e700000000a00 */
[----:B------:R-:W2:Y:S08]  /*20e0*/  LDC.64 R2, c[0x0][0xb18] ;  /* 0x0002c600ff027b82 */ /* 0x000eb00000000a00 */
[----:B------:R-:W3:Y:S08]  /*20f0*/  LDC R6, c[0x0][0xb20] ;  /* 0x0002c800ff067b82 */ /* 0x000ef00000000800 */
[----:B------:R-:W4:Y:S01]  /*2100*/  LDC R16, c[0x0][0xb0c] ;  /* 0x0002c300ff107b82 */ /* 0x000f220000000800 */
[----:B-1----:R-:W-:-:S05]  /*2110*/  IMAD.HI.U32 R4, R11, R4, RZ ;  /* 0x000000040b047227 */ /* 0x002fca00078e00ff */
[----:B------:R-:W-:Y:S01]  /*2120*/  SHF.R.U32.HI R4, RZ, R5, R4 ;  /* 0x00000005ff047219 */ /* 0x000fe20000011604 */
[----:B--2---:R-:W-:Y:S01]  /*2130*/  IMAD.HI.U32 R3, R8, R3, RZ ;  /* 0x0000000308037227 */ /* 0x004fe200078e00ff */
[----:B------:R-:W-:-:S04]  /*2140*/  ISETP.NE.AND P0, PT, R2, 0x1, PT ;  /* 0x000000010200780c */ /* 0x000fc80003f05270 */
[----:B---3--:R-:W-:-:S04]  /*2150*/  SHF.R.U32.HI R3, RZ, R6, R3 ;  /* 0x00000006ff037219 */ /* 0x008fc80000011603 */
[----:B------:R-:W-:Y:S02]  /*2160*/  SEL R3, R8, R3, !P0 ;  /* 0x0000000308037207 */ /* 0x000fe40004000000 */
[----:B----4-:R-:W-:-:S04]  /*2170*/  ISETP.NE.AND P1, PT, R16, 0x1, PT ;  /* 0x000000011000780c */ /* 0x010fc80003f25270 */
[----:B------:R-:W-:-:S05]  /*2180*/  SEL R4, R11, R4, !P1 ;  /* 0x000000040b047207 */ /* 0x000fca0004800000 */
[----:B------:R-:W-:Y:S02]  /*2190*/  IMAD.IADD R5, R3, 0x1, -R4 ;  /* 0x0000000103057824 */ /* 0x000fe400078e0a04 */
[----:B------:R-:W-:Y:S02]  /*21a0*/  IMAD.IADD R3, R4, 0x1, -R3 ;  /* 0x0000000104037824 */ /* 0x000fe400078e0a03 */
[----:B------:R-:W-:Y:S02]  /*21b0*/  IMAD R11, R5, R16, R11 ;  /* 0x00000010050b7224 */ /* 0x000fe400078e020b */
[----:B------:R-:W-:-:S07]  /*21c0*/  IMAD R8, R3, R2, R8 ;  /* 0x0000000203087224 */ /* 0x000fce00078e0208 */
.L_x_34:
[----:B------:R-:W-:Y:S01]  /*21d0*/  VIADD R14, R14, 0x1 ;  /* 0x000000010e0e7836 */ /* 0x000fe20000000000 */
[----:B------:R-:W-:Y:S01]  /*21e0*/  PLOP3.LUT P1, PT, PT, PT, PT, 0x80, 0x8 ;  /* 0x000000000008781c */ /* 0x000fe20003f2f070 */
[----:B------:R-:W-:Y:S02]  /*21f0*/  IMAD.IADD R21, R11, 0x1, R170 ;  /* 0x000000010b157824 */ /* 0x000fe400078e02aa */
[----:B------:R-:W-:Y:S01]  /*2200*/  IMAD.IADD R20, R8, 0x1, R147 ;  /* 0x0000000108147824 */ /* 0x000fe200078e0293 */
[----:B------:R-:W-:-:S04]  /*2210*/  ISETP.NE.AND P0, PT, R14, 0x2, PT ;  /* 0x000000020e00780c */ /* 0x000fc80003f05270 */
[----:B------:R-:W-:Y:S02]  /*2220*/  SEL R2, RZ, 0x1, P0 ;  /* 0x00000001ff027807 */ /* 0x000fe40000000000 */
[----:B------:R-:W-:Y:S02]  /*2230*/  SEL R14, R14, RZ, P0 ;  /* 0x000000ff0e0e7207 */ /* 0x000fe40000000000 */
[----:B------:R-:W-:Y:S01]  /*2240*/  LOP3.LUT R13, R13, R2, RZ, 0x3c, !PT ;  /* 0x000000020d0d7212 */ /* 0x000fe200078e3cff */
[----:B------:R-:W-:Y:S06]  /*2250*/  @P2 BRA `(.L_x_35) ;  /* 0xfffffff000a02947 */ /* 0x000fec000383ffff */
[----:B------:R-:W-:Y:S01]  /*2260*/  UIADD3 UR4, UPT, UPT, UR4, 0x18, URZ ;  /* 0x0000001804047890 */ /* 0x000fe2000fffe0ff */
[----:B------:R-:W-:-:S03]  /*2270*/  SHF.L.U32 R3, R15, 0x1f, RZ ;  /* 0x0000001f0f037819 */ /* 0x000fc600000006ff */
[----:B------:R-:W-:-:S09]  /*2280*/  ULEA UR5, UR6, UR4, 0x3 ;  /* 0x0000000406057291 */ /* 0x000fd2000f8e18ff */
[----:B------:R-:W1:Y:S02]  /*2290*/  SYNCS.PHASECHK.TRANS64.TRYWAIT P0, [UR5], R3 ;  /* 0x00000003ff0075a7 */ /* 0x000e640008001105 */
[----:B-1----:R-:W-:Y:S05]  /*22a0*/  @!P0 BRA `(.L_x_36) ;  /* 0x0000005c00a88947 */ /* 0x002fea0003800000 */
.L_x_110:
[----:B------:R-:W-:-:S04]  /*22b0*/  UIADD3 UR6, UPT, UPT, UR6, 0x1, URZ ;  /* 0x0000000106067890 */ /* 0x000fc8000fffe0ff */
[----:B------:R-:W-:-:S04]  /*22c0*/  UISETP.NE.AND UP0, UPT, UR6, 0x3, UPT ;  /* 0x000000030600788c */ /* 0x000fc8000bf05270 */
[----:B------:R-:W-:Y:S02]  /*22d0*/  USEL UR7, URZ, 0x1, UP0 ;  /* 0x00000001ff077887 */ /* 0x000fe40008000000 */
[----:B------:R-:W-:-:S04]  /*22e0*/  USEL UR6, UR6, URZ, UP0 ;  /* 0x000000ff06067287 */ /* 0x000fc80008000000 */
[----:B------:R-:W-:Y:S01]  /*22f0*/  ULEA UR5, UR6, UR4, 0x3 ;  /* 0x0000000406057291 */ /* 0x000fe2000f8e18ff */
[----:B------:R-:W-:-:S04]  /*2300*/  LOP3.LUT R15, R15, UR7, RZ, 0x3c, !PT ;  /* 0x000000070f0f7c12 */ /* 0x000fc8000f8e3cff */
[----:B-1----:R-:W-:-:S04]  /*2310*/  SHF.L.U32 R3, R15, 0x1f, RZ ;  /* 0x0000001f0f037819 */ /* 0x002fc800000006ff */
[----:B------:R-:W1:Y:S02]  /*2320*/  SYNCS.PHASECHK.TRANS64.TRYWAIT P0, [UR5], R3 ;  /* 0x00000003ff0075a7 */ /* 0x000e640008001105 */
[----:B-1----:R-:W-:Y:S05]  /*2330*/  @!P0 BRA `(.L_x_37) ;  /* 0x0000005c009c8947 */ /* 0x002fea0003800000 */
.L_x_112:
[----:B------:R-:W-:-:S04]  /*2340*/  UIADD3 UR6, UPT, UPT, UR6, 0x1, URZ ;  /* 0x0000000106067890 */ /* 0x000fc8000fffe0ff */
[----:B------:R-:W-:-:S04]  /*2350*/  UISETP.NE.AND UP0, UPT, UR6, 0x3, UPT ;  /* 0x000000030600788c */ /* 0x000fc8000bf05270 */
[----:B------:R-:W-:Y:S02]  /*2360*/  USEL UR5, URZ, 0x1, UP0 ;  /* 0x00000001ff057887 */ /* 0x000fe40008000000 */
[----:B------:R-:W-:-:S04]  /*2370*/  USEL UR6, UR6, URZ, UP0 ;  /* 0x000000ff06067287 */ /* 0x000fc80008000000 */
[----:B------:R-:W-:Y:S01]  /*2380*/  ULEA UR6, UR6, UR4, 0x3 ;  /* 0x0000000406067291 */ /* 0x000fe2000f8e18ff */
[----:B-1----:R-:W-:-:S04]  /*2390*/  LOP3.LUT R3, R15, UR5, RZ, 0x3c, !PT ;  /* 0x000000050f037c12 */ /* 0x002fc8000f8e3cff */
[----:B------:R-:W-:Y:S01]  /*23a0*/  SHF.L.U32 R3, R3, 0x1f, RZ ;  /* 0x0000001f03037819 */ /* 0x000fe200000006ff */
[----:B----4-:R-:W-:-:S07]  /*23b0*/  IMAD.U32 R0, RZ, RZ, UR6 ;  /* 0x00000006ff007e24 */ /* 0x010fce000f8e00ff */
.L_x_38:
[----:B-1----:R1:W2:Y:S02]  /*23c0*/  SYNCS.PHASECHK.TRANS64.TRYWAIT P0, [R0+URZ], R3 ;  /* 0x00000003000075a7 */ /* 0x0022a400080011ff */
[----:B--2---:R-:W-:Y:S05]  /*23d0*/  @!P0 NANOSLEEP.SYNCS 0x989680 ;  /* 0x009896800000895d */ /* 0x004fea0003900000 */
[----:B------:R-:W2:Y:S02]  /*23e0*/  @!P0 SYNCS.PHASECHK.TRANS64 P0, [R0+URZ], R3 ;  /* 0x00000003000085a7 */ /* 0x000ea400080010ff */
[----:B--2---:R-:W-:Y:S05]  /*23f0*/  @P0 EXIT ;  /* 0x000000000000094d */ /* 0x004fea0003800000 */
[----:B------:R-:W-:Y:S05]  /*2400*/  BRA `(.L_x_38) ;  /* 0xfffffffc00ec7947 */ /* 0x000fea000383ffff */
.L_x_17:
[----:B------:R-:W-:-:S04]  /*2410*/  UISETP.NE.AND UP1, UPT, UR37, URZ, UPT ;  /* 0x000000ff2500728c */ /* 0x000fc8000bf25270 */
[----:B------:R-:W-:-:S09]  /*2420*/  UISETP.NE.OR UP1, UPT, UR8, 0x1, UP1 ;  /* 0x000000010800788c */ /* 0x000fd20008f25670 */
[----:B------:R-:W-:Y:S05]  /*2430*/  BRA.U UP1, `(.L_x_39) ;  /* 0x0000000501487547 */ /* 0x000fea000b800000 */
[----:B------:R-:W-:Y:S01]  /*2440*/  ISETP.NE.AND P2, PT, R2, RZ, PT ;  /* 0x000000ff0200720c */ /* 0x000fe20003f45270 */
[----:B------:R-:W-:Y:S01]  /*2450*/  IMAD.MOV.U32 R12, RZ, RZ, 0x1 ;  /* 0x00000001ff0c7424 */ /* 0x000fe200078e00ff */
[----:B------:R-:W-:Y:S02]  /*2460*/  CS2R R10, SRZ ;  /* 0x00000000000a7805 */ /* 0x000fe4000001ff00 */
[----:B------:R-:W-:Y:S01]  /*2470*/  CS2R R8, SRZ ;  /* 0x0000000000087805 */ /* 0x000fe2000001ff00 */
[----:B------:R-:W-:Y:S01]  /*2480*/  UMOV UR4, 0x400 ;  /* 0x0000040000047882 */ /* 0x000fe20000000000 */
[----:B------:R-:W-:Y:S01]  /*2490*/  UMOV UR6, URZ ;  /* 0x000000ff00067c82 */ /* 0x000fe20008000000 */
[----:B------:R-:W-:-:S12]  /*24a0*/  ULEA UR37, UR37, UR4, 0x18 ;  /* 0x0000000425257291 */ /* 0x000fd8000f8ec0ff */
.L_x_43:
[----:B------:R-:W-:Y:S02]  /*24b0*/  LEA R0, R8, UR37, 0x3 ;  /* 0x0000002508007c11 */ /* 0x000fe4000f8e18ff */
[----:B------:R-:W-:-:S03]  /*24c0*/  SHF.L.U32 R5, R9, 0x1f, RZ ;  /* 0x0000001f09057819 */ /* 0x000fc600000006ff */
[----:B------:R-:W-:Y:S01]  /*24d0*/  VIADD R4, R0, 0xd0 ;  /* 0x000000d000047836 */ /* 0x000fe20000000000 */
[----:B------:R-:W1:Y:S02]  /*24e0*/  SYNCS.PHASECHK.TRANS64.TRYWAIT P0, [R0+URZ+0xc0], R5 ;  /* 0x0000c005000075a7 */ /* 0x000e6400080011ff */
[----:B-1----:R-:W-:Y:S05]  /*24f0*/  @!P0 BRA `(.L_x_40) ;  /* 0x0000005c00448947 */ /* 0x002fea0003800000 */
.L_x_113:
[----:B------:R-:W-:Y:S01]  /*2500*/  ULEA UR5, UR6, UR37, 0x3 ;  /* 0x0000002506057291 */ /* 0x000fe2000f8e18ff */
[----:B------:R-:W-:Y:S02]  /*2510*/  PRMT R4, RZ, 0x654, R4 ;  /* 0x00000654ff047816 */ /* 0x000fe40000000004 */
[----:B-1----:R-:W-:Y:S01]  /*2520*/  SHF.L.U32 R5, R12, 0x1f, RZ ;  /* 0x0000001f0c057819 */ /* 0x002fe200000006ff */
[----:B------:R-:W-:Y:S01]  /*2530*/  UIADD3 UR4, UPT, UPT, UR5, 0x60, URZ ;  /* 0x0000006005047890 */ /* 0x000fe2000fffe0ff */
[----:B------:R1:W-:Y:S05]  /*2540*/  SYNCS.ARRIVE.TRANS64.RED.A1T0 RZ, [R4+URZ], RZ ;  /* 0x000000ff04ff79a7 */ /* 0x0003ea00081004ff */
[----:B------:R-:W-:Y:S01]  /*2550*/  IMAD.U32 R7, RZ, RZ, UR4 ;  /* 0x00000004ff077e24 */ /* 0x000fe2000f8e00ff */
[----:B------:R-:W2:Y:S04]  /*2560*/  SYNCS.PHASECHK.TRANS64.TRYWAIT P0, [UR5+0x70], R5 ;  /* 0x00007005ff0075a7 */ /* 0x000ea80008001105 */
[----:B------:R-:W-:Y:S01]  /*2570*/  PRMT R6, R2, 0x654, R7 ;  /* 0x0000065402067816 */ /* 0x000fe20000000007 */
[----:B-1----:R-:W-:Y:S01]  /*2580*/  @!P2 IMAD.MOV.U32 R4, RZ, RZ, 0x10 ;  /* 0x00000010ff04a424 */ /* 0x002fe200078e00ff */
[----:B--2---:R-:W-:Y:S06]  /*2590*/  @!P0 BRA `(.L_x_41) ;  /* 0x0000005c00308947 */ /* 0x004fec0003800000 */
.L_x_115:
[----:B------:R-:W-:Y:S01]  /*25a0*/  ULEA UR4, UR6, UR37, 0x4 ;  /* 0x0000002506047291 */ /* 0x000fe2000f8e20ff */
[----:B------:R-:W-:Y:S01]  /*25b0*/  SEL R3, R6, R3, !P2 ;  /* 0x0000000306037207 */ /* 0x000fe20005000000 */
[----:B------:R-:W-:Y:S01]  /*25c0*/  UIADD3 UR5, UPT, UPT, UR5, 0x60, URZ ;  /* 0x0000006005057890 */ /* 0x000fe2000fffe0ff */
[----:B-1----:R-:W-:Y:S01]  /*25d0*/  LEA R0, R11, UR37, 0x3 ;  /* 0x000000250b007c11 */ /* 0x002fe2000f8e18ff */
[----:B------:R-:W-:Y:S01]  /*25e0*/  UIADD3 UR4, UPT, UPT, UR4, 0xf0, URZ ;  /* 0x000000f004047890 */ /* 0x000fe2000fffe0ff */
[----:B------:R-:W-:Y:S01]  /*25f0*/  SHF.L.U32 R5, R10, 0x1f, RZ ;  /* 0x0000001f0a057819 */ /* 0x000fe200000006ff */
[----:B------:R1:W-:Y:S01]  /*2600*/  @!P2 SYNCS.ARRIVE.TRANS64.RED RZ, [R3+URZ], R4 ;  /* 0x0000000403ffa9a7 */ /* 0x0003e200080004ff */
[----:B------:R-:W-:Y:S01]  /*2610*/  UIADD3 UR6, UPT, UPT, UR6, 0x1, URZ ;  /* 0x0000000106067890 */ /* 0x000fe2000fffe0ff */
[----:B------:R-:W-:-:S03]  /*2620*/  VIADD R8, R8, 0x1 ;  /* 0x0000000108087836 */ /* 0x000fc60000000000 */
[----:B------:R-:W-:Y:S02]  /*2630*/  UISETP.NE.AND UP0, UPT, UR6, 0x2, UPT ;  /* 0x000000020600788c */ /* 0x000fe4000bf05270 */
[----:B------:R-:W-:Y:S06]  /*2640*/  UGETNEXTWORKID.BROADCAST [UR4], [UR5] ;  /* 0x00000000040073ca */ /* 0x000fec0008000100 */
[----:B------:R-:W-:Y:S01]  /*2650*/  USEL UR4, URZ, 0x1, UP0 ;  /* 0x00000001ff047887 */ /* 0x000fe20008000000 */
[----:B------:R-:W-:Y:S01]  /*2660*/  ISETP.NE.AND P0, PT, R8, 0x2, PT ;  /* 0x000000020800780c */ /* 0x000fe20003f05270 */
[----:B------:R-:W-:Y:S01]  /*2670*/  USEL UR6, UR6, URZ, UP0 ;  /* 0x000000ff06067287 */ /* 0x000fe20008000000 */
[----:B------:R-:W2:Y:S03]  /*2680*/  SYNCS.PHASECHK.TRANS64.TRYWAIT P1, [R0+URZ+0x60], R5 ;  /* 0x00006005000075a7 */ /* 0x000ea600080211ff */
[----:B------:R-:W-:Y:S01]  /*2690*/  LOP3.LUT R12, R12, UR4, RZ, 0x3c, !PT ;  /* 0x000000040c0c7c12 */ /* 0x000fe2000f8e3cff */
[----:B-12---:R-:W-:Y:S07]  /*26a0*/  @!P1 BRA `(.L_x_42) ;  /* 0x0000005c00049947 */ /* 0x006fee0003800000 */
.L_x_116:
[C---:B------:R-:W-:Y:S01]  /*26b0*/  LEA R4, R11.reuse, UR37, 0x4 ;  /* 0x000000250b047c11 */ /* 0x040fe2000f8e20ff */
[----:B-1----:R-:W-:Y:S01]  /*26c0*/  VIADD R0, R0, 0x70 ;  /* 0x0000007000007836 */ /* 0x002fe20000000000 */
[----:B------:R-:W-:Y:S01]  /*26d0*/  SEL R8, R8, RZ, P0 ;  /* 0x000000ff08087207 */ /* 0x000fe20000000000 */
[----:B------:R-:W-:-:S03]  /*26e0*/  VIADD R11, R11, 0x1 ;  /* 0x000000010b0b7836 */ /* 0x000fc60000000000 */
[----:B------:R-:W1:Y:S01]  /*26f0*/  LDS.128 R4, [R4+0xf0] ;  /* 0x0000f00004047984 */ /* 0x000e620000000c00 */
[----:B------:R-:W-:Y:S02]  /*2700*/  PRMT R0, RZ, 0x654, R0 ;  /* 0x00000654ff007816 */ /* 0x000fe40000000000 */
[C---:B------:R-:W-:Y:S01]  /*2710*/  ISETP.NE.AND P1, PT, R11.reuse, 0x2, PT ;  /* 0x000000020b00780c */ /* 0x040fe20003f25270 */
[----:B------:R-:W-:Y:S01]  /*2720*/  @!PT LDS RZ, [RZ] ;  /* 0x00000000fffff984 */ /* 0x000fe20000000800 */
[----:B------:R-:W-:Y:S01]  /*2730*/  @!PT LDS RZ, [RZ] ;  /* 0x00000000fffff984 */ /* 0x000fe20000000800 */
[----:B------:R-:W-:Y:S01]  /*2740*/  @!PT LDS RZ, [RZ] ;  /* 0x00000000fffff984 */ /* 0x000fe20000000800 */
[----:B------:R-:W-:Y:S01]  /*2750*/  @!PT LDS RZ, [RZ] ;  /* 0x00000000fffff984 */ /* 0x000fe20000000800 */
[----:B------:R2:W-:Y:S06]  /*2760*/  MEMBAR.ALL.CTA ;  /* 0x0000000000007992 */ /* 0x0005ec0000008000 */
[----:B--2---:R-:W2:Y:S01]  /*2770*/  FENCE.VIEW.ASYNC.S ;  /* 0x00000000000073c6 */ /* 0x004ea20000000000 */
[----:B------:R-:W-:Y:S01]  /*2780*/  SEL R11, R11, RZ, P1 ;  /* 0x000000ff0b0b7207 */ /* 0x000fe20000800000 */
[----:B--2---:R2:W-:Y:S01]  /*2790*/  SYNCS.ARRIVE.TRANS64.RED.A1T0 RZ, [R0+URZ], RZ ;  /* 0x000000ff00ff79a7 */ /* 0x0045e200081004ff */
[----:B-1----:R-:W-:-:S02]  /*27a0*/  LOP3.LUT P3, RZ, R6, 0x1, RZ, 0xc0, !PT ;  /* 0x0000000106ff7812 */ /* 0x002fc4000786c0ff */
[----:B------:R-:W-:-:S04]  /*27b0*/  SEL R5, RZ, 0x1, P1 ;  /* 0x00000001ff057807 */ /* 0x000fc80000800000 */
[----:B------:R-:W-:Y:S02]  /*27c0*/  LOP3.LUT R10, R10, R5, RZ, 0x3c, !PT ;  /* 0x000000050a0a7212 */ /* 0x000fe400078e3cff */
[----:B--2---:R-:W-:-:S04]  /*27d0*/  SEL R0, RZ, 0x1, P0 ;  /* 0x00000001ff007807 */ /* 0x004fc80000000000 */
[----:B------:R-:W-:Y:S01]  /*27e0*/  LOP3.LUT R9, R9, R0, RZ, 0x3c, !PT ;  /* 0x0000000009097212 */ /* 0x000fe200078e3cff */
[----:B------:R-:W-:Y:S06]  /*27f0*/  @P3 BRA `(.L_x_43) ;  /* 0xfffffffc002c3947 */ /* 0x000fec000383ffff */
[----:B------:R-:W-:Y:S01]  /*2800*/  ULEA UR5, UR6, UR37, 0x3 ;  /* 0x0000002506057291 */ /* 0x000fe2000f8e18ff */
[----:B------:R-:W-:-:S08]  /*2810*/  SHF.L.U32 R3, R12, 0x1f, RZ ;  /* 0x0000001f0c037819 */ /* 0x000fd000000006ff */
[----:B------:R-:W1:Y:S02]  /*2820*/  SYNCS.PHASECHK.TRANS64 P0, [UR5+0x70], R3 ;  /* 0x00007003ff0075a7 */ /* 0x000e640008001005 */
[----:B-1----:R-:W-:Y:S05]  /*2830*/  @P0 BRA `(.L_x_44) ;  /* 0x0000000000080947 */ /* 0x002fea0003800000 */
[----:B------:R-:W1:Y:S02]  /*2840*/  SYNCS.PHASECHK.TRANS64.TRYWAIT P0, [UR5+0x70], R3 ;  /* 0x00007003ff0075a7 */ /* 0x000e640008001105 */
[----:B-1----:R-:W-:Y:S05]  /*2850*/  @!P0 BRA `(.L_x_45) ;  /* 0x0000005800ac8947 */ /* 0x002fea0003800000 */
.L_x_44:
[----:B------:R-:W-:-:S04]  /*2860*/  UIADD3 UR4, UPT, UPT, UR6, 0x1, URZ ;  /* 0x0000000106047890 */ /* 0x000fc8000fffe0ff */
[----:B------:R-:W-:-:S04]  /*2870*/  UISETP.NE.AND UP0, UPT, UR4, 0x2, UPT ;  /* 0x000000020400788c */ /* 0x000fc8000bf05270 */
[----:B------:R-:W-:Y:S02]  /*2880*/  USEL UR7, URZ, 0x1, UP0 ;  /* 0x00000001ff077887 */ /* 0x000fe40008000000 */
[----:B------:R-:W-:-:S04]  /*2890*/  USEL UR4, UR4, URZ, UP0 ;  /* 0x000000ff04047287 */ /* 0x000fc80008000000 */
[----:B------:R-:W-:Y:S01]  /*28a0*/  ULEA UR4, UR4, UR37, 0x3 ;  /* 0x0000002504047291 */ /* 0x000fe2000f8e18ff */
[----:B-1----:R-:W-:-:S04]  /*28b0*/  LOP3.LUT R3, R12, UR7, RZ, 0x3c, !PT ;  /* 0x000000070c037c12 */ /* 0x002fc8000f8e3cff */
[----:B------:R-:W-:-:S04]  /*28c0*/  SHF.L.U32 R0, R3, 0x1f, RZ ;  /* 0x0000001f03007819 */ /* 0x000fc800000006ff */
[----:B------:R-:W1:Y:S02]  /*28d0*/  SYNCS.PHASECHK.TRANS64 P0, [UR4+0x70], R0 ;  /* 0x00007000ff0075a7 */ /* 0x000e640008001004 */
[----:B-1----:R-:W-:Y:S05]  /*28e0*/  @P0 EXIT ;  /* 0x000000000000094d */ /* 0x002fea0003800000 */
[----:B------:R-:W-:Y:S02]  /*28f0*/  SHF.L.U32 R3, R3, 0x1f, RZ ;  /* 0x0000001f03037819 */ /* 0x000fe400000006ff */
[----:B------:R-:W-:-:S07]  /*2900*/  MOV R0, UR4 ;  /* 0x0000000400007c02 */ /* 0x000fce0008000f00 */
.L_x_46:
[----:B-1----:R1:W2:Y:S02]  /*2910*/  SYNCS.PHASECHK.TRANS64.TRYWAIT P0, [R0+URZ+0x70], R3 ;  /* 0x00007003000075a7 */ /* 0x0022a400080011ff */
[----:B--2---:R-:W-:Y:S05]  /*2920*/  @!P0 NANOSLEEP.SYNCS 0x989680 ;  /* 0x009896800000895d */ /* 0x004fea0003900000 */
[----:B------:R-:W2:Y:S02]  /*2930*/  @!P0 SYNCS.PHASECHK.TRANS64 P0, [R0+URZ+0x70], R3 ;  /* 0x00007003000085a7 */ /* 0x000ea400080010ff */
[----:B--2---:R-:W-:Y:S05]  /*2940*/  @P0 EXIT ;  /* 0x000000000000094d */ /* 0x004fea0003800000 */
[----:B------:R-:W-:Y:S05]  /*2950*/  BRA `(.L_x_46) ;  /* 0xfffffffc00ec7947 */ /* 0x000fea000383ffff */
.L_x_39:
[----:B------:R-:W-:-:S09]  /*2960*/  UISETP.NE.AND UP1, UPT, UR8, URZ, UPT ;  /* 0x000000ff0800728c */ /* 0x000fd2000bf25270 */
[----:B------:R-:W-:Y:S05]  /*2970*/  BRA.U UP1, `(.L_x_47) ;  /* 0x0000000d01607547 */ /* 0x000fea000b800000 */
[----:B------:R-:W-:Y:S01]  /*2980*/  UMOV UR4, 0x40 ;  /* 0x0000004000047882 */ /* 0x000fe20000000000 */
[----:B------:R-:W-:Y:S01]  /*2990*/  NOP ;  /* 0x0000000000007918 */ /* 0x000fe20000000000 */
[----:B------:R-:W-:Y:S01]  /*29a0*/  ULEA UR4, UR37, UR4, 0x18 ;  /* 0x0000000425047291 */ /* 0x000fe2000f8ec0ff */
[----:B------:R-:W-:Y:S02]  /*29b0*/  UMOV UR5, 0x400 ;  /* 0x0000040000057882 */ /* 0x000fe40000000000 */
[----:B------:R-:W-:-:S06]  /*29c0*/  ULEA UR37, UR37, UR5, 0x18 ;  /* 0x0000000525257291 */ /* 0x000fcc000f8ec0ff */
[----:B------:R-:W1:Y:S02]  /*29d0*/  LDS.U8 R0, [UR4+0x1c] ;  /* 0x00001c04ff007984 */ /* 0x000e640008000000 */
[----:B-1----:R-:W-:-:S13]  /*29e0*/  ISETP.NE.AND P0, PT, R0, RZ, PT ;  /* 0x000000ff0000720c */ /* 0x002fda0003f05270 */
[----:B------:R-:W-:Y:S05]  /*29f0*/  @P0 BRA `(.L_x_48) ;  /* 0x0000000000580947 */ /* 0x000fea0003800000 */
[----:B------:R-:W-:-:S13]  /*2a00*/  ELECT P0, URZ, PT ;  /* 0x0000000000ff782f */ /* 0x000fda0003800000 */
[----:B------:R-:W-:Y:S05]  /*2a10*/  @!P0 BRA `(.L_x_49) ;  /* 0x0000000000608947 */ /* 0x000fea0003800000 */
[----:B------:R-:W-:Y:S01]  /*2a20*/  UMOV UR5, 0x10 ;  /* 0x0000001000057882 */ /* 0x000fe20000000000 */
[----:B------:R-:W-:Y:S01]  /*2a30*/  HFMA2 R0, -RZ, RZ, 0, 5.9604644775390625e-08 ;  /* 0x00000001ff007431 */ /* 0x000fe200000001ff */
[----:B------:R-:W-:-:S03]  /*2a40*/  MOV R2, 0xffff ;  /* 0x0000ffff00027802 */ /* 0x000fc60000000f00 */
[----:B------:R-:W-:Y:S04]  /*2a50*/  DEPBAR.LE SB1, 0x36 ;  /* 0x00009d800000791a */ /* 0x000fe80000000000 */
[----:B------:R-:W1:Y:S02]  /*2a60*/  UTCATOMSWS.FIND_AND_SET.ALIGN UP0, UR5, UR5 ;  /* 0x00000005000575e3 */ /* 0x000e640008000800 */
[----:B-1----:R-:W-:Y:S01]  /*2a70*/  MOV R3, UR5 ;  /* 0x0000000500037c02 */ /* 0x002fe20008000f00 */
[----:B------:R-:W-:Y:S06]  /*2a80*/  BRA.U UP0, `(.L_x_50) ;  /* 0x0000000100187547 */ /* 0x000fec000b800000 */
.L_x_51:
[----:B------:R-:W-:Y:S05]  /*2a90*/  NANOSLEEP 0x64 ;  /* 0x000000640000795d */ /* 0x000fea0003800000 */
[----:B------:R-:W-:-:S05]  /*2aa0*/  UMOV UR5, 0x10 ;  /* 0x0000001000057882 */ /* 0x000fca0000000000 */
[----:B------:R-:W-:Y:S04]  /*2ab0*/  DEPBAR.LE SB1, 0x36 ;  /* 0x00009d800000791a */ /* 0x000fe80000000000 */
[----:B------:R-:W1:Y:S02]  /*2ac0*/  UTCATOMSWS.FIND_AND_SET.ALIGN UP0, UR5, UR5 ;  /* 0x00000005000575e3 */ /* 0x000e640008000800 */
[----:B-1----:R-:W-:Y:S01]  /*2ad0*/  MOV R3, UR5 ;  /* 0x0000000500037c02 */ /* 0x002fe20008000f00 */
[----:B------:R-:W-:Y:S05]  /*2ae0*/  BRA.U !UP0, `(.L_x_51) ;  /* 0xfffffffd08e87547 */ /* 0x000fea000b83ffff */
.L_x_50:
[-C--:B------:R-:W-:Y:S02]  /*2af0*/  SHF.L.U32 R2, R2, R3.reuse, RZ ;  /* 0x0000000302027219 */ /* 0x080fe400000006ff */
[----:B------:R-:W-:Y:S01]  /*2b00*/  SHF.L.U32 R0, R0, R3, RZ ;  /* 0x0000000300007219 */ /* 0x000fe200000006ff */
[----:B------:R-:W-:Y:S02]  /*2b10*/  IMAD.SHL.U32 R3, R3, 0x20, RZ ;  /* 0x0000002003037824 */ /* 0x000fe400078e00ff */
[----:B------:R1:W-:Y:S04]  /*2b20*/  ATOMS.OR RZ, [UR4+0x14], R2 ;  /* 0x00001402ffff798c */ /* 0x0003e8000b000004 */
[----:B------:R1:W-:Y:S04]  /*2b30*/  ATOMS.OR RZ, [UR4+0x18], R0 ;  /* 0x00001800ffff798c */ /* 0x0003e8000b000004 */
[----:B------:R1:W-:Y:S01]  /*2b40*/  STS [UR37+0x110], R3 ;  /* 0x00011003ff007988 */ /* 0x0003e20008000825 */
[----:B------:R-:W-:Y:S05]  /*2b50*/  BRA `(.L_x_49) ;  /* 0x0000000000107947 */ /* 0x000fea0003800000 */
.L_x_48:
[----:B------:R-:W-:Y:S02]  /*2b60*/  MOV R0, 0xffffffff ;  /* 0xffffffff00007802 */ /* 0x000fe40000000f00 */
[----:B------:R-:W-:-:S03]  /*2b70*/  MOV R2, 0x2ba0 ;  /* 0x00002ba000027802 */ /* 0x000fc60000000f00 */
[----:B------:R1:W-:Y:S04]  /*2b80*/  STS [UR37+0x110], R0 ;  /* 0x00011000ff007988 */ /* 0x0003e80008000825 */
[----:B-1-3-5:R-:W-:Y:S05]  /*2b90*/  CALL.REL.NOINC `($__internal_1_$__cuda_sm10x_tcgen05_guardrail_trap_phase_invalid_during_alloc) ;  /* 0x0000005c00687944 */ /* 0x02afea0003c00000 */
.L_x_49:
[----:B------:R-:W-:Y:S05]  /*2ba0*/  WARPSYNC.ALL ;  /* 0x0000000000007948 */ /* 0x000fea0003800000 */
[----:B------:R-:W2:Y:S01]  /*2bb0*/  S2UR UR6, SR_CgaCtaId ;  /* 0x00000000000679c3 */ /* 0x000ea20000008800 */
[----:B------:R-:W-:Y:S01]  /*2bc0*/  UMOV UR4, 0x400 ;  /* 0x0000040000047882 */ /* 0x000fe20000000000 */
[----:B------:R-:W-:-:S06]  /*2bd0*/  NOP ;  /* 0x0000000000007918 */ /* 0x000fcc0000000000 */
[----:B------:R-:W-:Y:S06]  /*2be0*/  BAR.ARV 0x6, 0xa0 ;  /* 0x0182800000007b1d */ /* 0x000fec0000002000 */
[----:B------:R-:W4:Y:S01]  /*2bf0*/  LDCU UR7, c[0x0][0x38c] ;  /* 0x00007180ff0777ac */ /* 0x000f220008000800 */
[----:B------:R-:W-:Y:S01]  /*2c00*/  IMAD.MOV.U32 R11, RZ, RZ, 0x1 ;  /* 0x00000001ff0b7424 */ /* 0x000fe200078e00ff */
[----:B------:R-:W-:Y:S01]  /*2c10*/  CS2R R8, SRZ ;  /* 0x0000000000087805 */ /* 0x000fe2000001ff00 */
[----:B------:R-:W-:Y:S01]  /*2c20*/  IMAD.MOV.U32 R10, RZ, RZ, RZ ;  /* 0x000000ffff0a7224 */ /* 0x000fe200078e00ff */
[----:B------:R-:W-:Y:S01]  /*2c30*/  UMOV UR18, URZ ;  /* 0x000000ff00127c82 */ /* 0x000fe20008000000 */
[----:B------:R-:W-:Y:S01]  /*2c40*/  UMOV UR17, URZ ;  /* 0x000000ff00117c82 */ /* 0x000fe20008000000 */
[----:B------:R-:W-:Y:S01]  /*2c50*/  UMOV UR20, 0x0 ;  /* 0x0000000000147882 */ /* 0x000fe20000000000 */
[----:B------:R-:W-:Y:S01]  /*2c60*/  UMOV UR21, 0x8200490 ;  /* 0x0820049000157882 */ /* 0x000fe20000000000 */
[----:B--2---:R-:W-:Y:S01]  /*2c70*/  ULEA UR6, UR6, UR4, 0x18 ;  /* 0x0000000406067291 */ /* 0x004fe2000f8ec0ff */
[----:B------:R-:W2:Y:S03]  /*2c80*/  LDCU UR4, c[0x0][0x38c] ;  /* 0x00007180ff0477ac */ /* 0x000ea60008000800 */
[----:B------:R-:W-:-:S02]  /*2c90*/  UIADD3 UR11, UPT, UPT, UR6, 0x8400, URZ ;  /* 0x00008400060b7890 */ /* 0x000fc4000fffe0ff */
[----:B----4-:R-:W-:-:S03]  /*2ca0*/  UIADD3 UR7, UPT, UPT, UR7, 0x1f, URZ ;  /* 0x0000001f07077890 */ /* 0x010fc6000fffe0ff */
[----:B-1----:R-:W1:Y:S01]  /*2cb0*/  LDS R0, [UR6+0x110] ;  /* 0x00011006ff007984 */ /* 0x002e620008000800 */
[----:B------:R-:W-:Y:S02]  /*2cc0*/  UIADD3 UR12, UPT, UPT, UR6, 0xb400, URZ ;  /* 0x0000b400060c7890 */ /* 0x000fe4000fffe0ff */
[----:B------:R-:W-:Y:S02]  /*2cd0*/  USHF.R.S32.HI UR5, URZ, 0x1f, UR7 ;  /* 0x0000001fff057899 */ /* 0x000fe40008011407 */
[----:B------:R-:W-:Y:S02]  /*2ce0*/  USHF.R.U32.HI UR11, URZ, 0x4, UR11 ;  /* 0x00000004ff0b7899 */ /* 0x000fe4000801160b */
[----:B------:R-:W-:Y:S02]  /*2cf0*/  ULEA.HI UR5, UR5, UR7, URZ, 0x5 ;  /* 0x0000000705057291 */ /* 0x000fe4000f8f28ff */
[----:B------:R-:W-:Y:S02]  /*2d00*/  USHF.R.U32.HI UR12, URZ, 0x4, UR12 ;  /* 0x00000004ff0c7899 */ /* 0x000fe4000801160c */
[----:B------:R-:W-:-:S02]  /*2d10*/  USHF.R.S32.HI UR5, URZ, 0x5, UR5 ;  /* 0x00000005ff057899 */ /* 0x000fc40008011405 */
[----:B------:R-:W-:Y:S02]  /*2d20*/  ULOP3.LUT UR11, UR11, 0x3fff, URZ, 0xc0, !UPT ;  /* 0x00003fff0b0b7892 */ /* 0x000fe4000f8ec0ff */
[----:B------:R-:W-:Y:S02]  /*2d30*/  UISETP.LT.AND UP0, UPT, UR5, 0x1, UPT ;  /* 0x000000010500788c */ /* 0x000fe4000bf01270 */
[----:B------:R-:W-:Y:S02]  /*2d40*/  ULOP3.LUT UR12, UR12, 0x3fff, URZ, 0xc0, !UPT ;  /* 0x00003fff0c0c7892 */ /* 0x000fe4000f8ec0ff */
[----:B------:R-:W-:Y:S02]  /*2d50*/  USEL UR10, UR5, 0x1, !UP0 ;  /* 0x00000001050a7887 */ /* 0x000fe4000c000000 */
[----:B------:R-:W-:Y:S02]  /*2d60*/  ULOP3.LUT UR11, UR11, 0x10000, URZ, 0xfc, !UPT ;  /* 0x000100000b0b7892 */ /* 0x000fe4000f8efcff */
[----:B------:R-:W-:-:S02]  /*2d70*/  ULOP3.LUT UR12, UR12, 0x10000, URZ, 0xfc, !UPT ;  /* 0x000100000c0c7892 */ /* 0x000fc4000f8efcff */
[----:B------:R-:W-:Y:S02]  /*2d80*/  UIADD3 UR10, UPT, UPT, -UR10, URZ, URZ ;  /* 0x000000ff0a0a7290 */ /* 0x000fe4000fffe1ff */
[----:B--2---:R-:W-:Y:S01]  /*2d90*/  UISETP.GE.AND UP3, UPT, UR4, 0x1, UPT ;  /* 0x000000010400788c */ /* 0x004fe2000bf66270 */
[----:B-1----:R-:W-:-:S15]  /*2da0*/  R2UR UR19, R0 ;  /* 0x00000000001372ca */ /* 0x002fde00000e0000 */
.L_x_58:
[----:B------:R-:W-:Y:S02]  /*2db0*/  LEA R0, R10, UR6, 0x3 ;  /* 0x000000060a007c11 */ /* 0x000fe4000f8e18ff */
[----:B------:R-:W-:Y:S02]  /*2dc0*/  SHF.L.U32 R5, R9, 0x1f, RZ ;  /* 0x0000001f09057819 */ /* 0x000fe400000006ff */
[----:B------:R-:W-:Y:S01]  /*2dd0*/  PLOP3.LUT P0, PT, PT, PT, UP3, 0x80, 0x8 ;  /* 0x000000000008781c */ /* 0x000fe20003f0f038 */
[----:B------:R-:W-:Y:S01]  /*2de0*/  VIADD R3, R0, 0x70 ;  /* 0x0000007000037836 */ /* 0x000fe20000000000 */
[----:B-1----:R-:W1:Y:S02]  /*2df0*/  SYNCS.PHASECHK.TRANS64.TRYWAIT P1, [R0+URZ+0x60], R5 ;  /* 0x00006005000075a7 */ /* 0x002e6400080211ff */
[----:B-1--4-:R-:W-:Y:S09]  /*2e00*/  @!P1 BRA `(.L_x_52) ;  /* 0x0000005400589947 */ /* 0x012ff20003800000 */
.L_x_118:
[----:B------:R-:W-:Y:S01]  /*2e10*/  LEA R4, R10, UR6, 0x4 ;  /* 0x000000060a047c11 */ /* 0x000fe2000f8e20ff */
[----:B------:R-:W-:Y:S01]  /*2e20*/  @UP3 ULEA UR4, UR17, UR6, 0x3 ;  /* 0x0000000611043291 */ /* 0x000fe2000f8e18ff */
[----:B------:R-:W-:Y:S01]  /*2e30*/  PLOP3.LUT P2, PT, PT, PT, PT, 0x80, 0x8 ;  /* 0x000000000008781c */ /* 0x000fe20003f4f070 */
[----:B------:R-:W-:Y:S01]  /*2e40*/  ULEA UR9, UR18, UR6, 0x3 ;  /* 0x0000000612097291 */ /* 0x000fe2000f8e18ff */
[----:B------:R-:W-:Y:S02]  /*2e50*/  PRMT R3, RZ, 0x654, R3 ;  /* 0x00000654ff037816 */ /* 0x000fe40000000003 */
[----:B-1----:R-:W1:Y:S01]  /*2e60*/  LDS.128 R4, [R4+0xf0] ;  /* 0x0000f00004047984 */ /* 0x002e620000000c00 */
[----:B------:R-:W-:Y:S02]  /*2e70*/  @P0 SHF.L.U32 R2, R8, 0x1f, RZ ;  /* 0x0000001f08020819 */ /* 0x000fe400000006ff */
[----:B------:R-:W-:Y:S01]  /*2e80*/  SHF.L.U32 R0, R11, 0x1f, RZ ;  /* 0x0000001f0b007819 */ /* 0x000fe200000006ff */
[----:B------:R-:W-:Y:S01]  /*2e90*/  @!PT LDS RZ, [RZ] ;  /* 0x00000000fffff984 */ /* 0x000fe20000000800 */
[----:B------:R-:W-:Y:S01]  /*2ea0*/  @!PT LDS RZ, [RZ] ;  /* 0x00000000fffff984 */ /* 0x000fe20000000800 */
[----:B------:R-:W-:Y:S01]  /*2eb0*/  @!PT LDS RZ, [RZ] ;  /* 0x00000000fffff984 */ /* 0x000fe20000000800 */
[----:B------:R-:W-:Y:S01]  /*2ec0*/  @!PT LDS RZ, [RZ] ;  /* 0x00000000fffff984 */ /* 0x000fe20000000800 */
[----:B------:R2:W-:Y:S06]  /*2ed0*/  MEMBAR.ALL.CTA ;  /* 0x0000000000007992 */ /* 0x0005ec0000008000 */
[----:B--2---:R-:W2:Y:S02]  /*2ee0*/  FENCE.VIEW.ASYNC.S ;  /* 0x00000000000073c6 */ /* 0x004ea40000000000 */
[----:B--2---:R2:W-:Y:S01]  /*2ef0*/  SYNCS.ARRIVE.TRANS64.RED.A1T0 RZ, [R3+URZ], RZ ;  /* 0x000000ff03ff79a7 */ /* 0x0045e200081004ff */
[----:B------:R2:W4:Y:S01]  /*2f00*/  @P0 SYNCS.PHASECHK.TRANS64.TRYWAIT P2, [UR4], R2 ;  /* 0x00000002ff0005a7 */ /* 0x0005220008041104 */
[----:B-1----:R-:W-:Y:S01]  /*2f10*/  LOP3.LUT P1, RZ, R6, 0x1, RZ, 0xc0, !PT ;  /* 0x0000000106ff7812 */ /* 0x002fe2000782c0ff */
[----:B------:R-:W1:Y:S02]  /*2f20*/  SYNCS.PHASECHK.TRANS64.TRYWAIT P0, [UR9+0xa0], R0 ;  /* 0x0000a000ff0075a7 */ /* 0x000e640008001109 */
[----:B-12-4-:R-:W-:Y:S10]  /*2f30*/  @!P0 BRA `(.L_x_53) ;  /* 0x0000005400208947 */ /* 0x016ff40003800000 */
.L_x_120:
[----:B------:R-:W-:Y:S01]  /*2f40*/  IADD3 R10, PT, PT, R10, 0x1, RZ ;  /* 0x000000010a0a7810 */ /* 0x000fe20007ffe0ff */
[----:B------:R-:W-:Y:S06]  /*2f50*/  BRA.U !UP3, `(.L_x_54) ;  /* 0x000000010b887547 */ /* 0x000fec000b800000 */
[----:B------:R-:W-:Y:S02]  /*2f60*/  ULEA UR8, UR18, UR19, 0x7 ;  /* 0x0000001312087291 */ /* 0x000fe4000f8e38ff */
[----:B------:R-:W-:Y:S01]  /*2f70*/  UPLOP3.LUT UP4, UPT, UPT, UPT, UPT, 0x40, 0x4 ;  /* 0x000000000004789c */ /* 0x000fe20003f8e870 */
[----:B------:R-:W-:Y:S01]  /*2f80*/  UMOV UR16, UR10 ;  /* 0x0000000a00107c82 */ /* 0x000fe20008000000 */
[----:B------:R-:W-:Y:S01]  /*2f90*/  UMOV UR15, UR5 ;  /* 0x00000005000f7c82 */ /* 0x000fe20008000000 */
[----:B------:R-:W-:-:S08]  /*2fa0*/  UMOV UR14, UR17 ;  /* 0x00000011000e7c82 */ /* 0x000fd00008000000 */
.L_x_57:
[----:B------:R-:W-:Y:S02]  /*2fb0*/  UIADD3 UR16, UPT, UPT, UR16, 0x1, URZ ;  /* 0x0000000110107890 */ /* 0x000fe4000fffe0ff */
[----:B--2---:R-:W-:Y:S02]  /*2fc0*/  ULEA UR7, UR14, UR6, 0x3 ;  /* 0x000000060e077291 */ /* 0x004fe4000f8e18ff */
[----:B------:R-:W-:Y:S01]  /*2fd0*/  UISETP.NE.AND UP0, UPT, UR16, URZ, UPT ;  /* 0x000000ff1000728c */ /* 0x000fe2000bf05270 */
[----:B----4-:R-:W-:Y:S10]  /*2fe0*/  @P2 BRA `(.L_x_55) ;  /* 0x00000000000c2947 */ /* 0x010ff40003800000 */
[----:B-1----:R-:W-:Y:S04]  /*2ff0*/  SHF.L.U32 R3, R8, 0x1f, RZ ;  /* 0x0000001f08037819 */ /* 0x002fe800000006ff */
[----:B------:R-:W1:Y:S02]  /*3000*/  SYNCS.PHASECHK.TRANS64.TRYWAIT P0, [UR7], R3 ;  /* 0x00000003ff0075a7 */ /* 0x000e640008001107 */
[----:B-1----:R-:W-:Y:S05]  /*3010*/  @!P0 BRA `(.L_x_56) ;  /* 0x0000005400008947 */ /* 0x002fea0003800000 */
.L_x_55:
[----:B------:R-:W-:Y:S01]  /*3020*/  UISETP.NE.AND UP1, UPT, UR15, 0x1, UPT ;  /* 0x000000010f00788c */ /* 0x000fe2000bf25270 */
[----:B------:R-:W-:Y:S01]  /*3030*/  PLOP3.LUT P2, PT, PT, PT, PT, 0x80, 0x8 ;  /* 0x000000000008781c */ /* 0x000fe20003f4f070 */
[----:B------:R-:W-:Y:S02]  /*3040*/  UIADD3 UR17, UPT, UPT, UR14, 0x1, URZ ;  /* 0x000000010e117890 */ /* 0x000fe4000fffe0ff */
[----:B------:R-:W-:Y:S02]  /*3050*/  ULEA UR22, UR14, UR12, 0x8 ;  /* 0x0000000c0e167291 */ /* 0x000fe4000f8e40ff */
[----:B------:R-:W-:Y:S01]  /*3060*/  UISETP.NE.AND UP2, UPT, UR17, 0x3, UPT ;  /* 0x000000031100788c */ /* 0x000fe2000bf45270 */
[----:B------:R-:W-:Y:S01]  /*3070*/  PLOP3.LUT P0, PT, PT, PT, UP1, 0x80, 0x8 ;  /* 0x000000000008781c */ /* 0x000fe20003f0f018 */
[----:B------:R-:W-:Y:S02]  /*3080*/  ULEA UR24, UR14, UR11, 0x8 ;  /* 0x0000000b0e187291 */ /* 0x000fe4000f8e40ff */
[----:B------:R-:W-:Y:S02]  /*3090*/  USEL UR13, URZ, 0x1, UP2 ;  /* 0x00000001ff0d7887 */ /* 0x000fe40009000000 */
[----:B------:R-:W-:Y:S02]  /*30a0*/  USEL UR17, UR17, URZ, UP2 ;  /* 0x000000ff11117287 */ /* 0x000fe40009000000 */
[----:B------:R-:W-:Y:S02]  /*30b0*/  UIADD3 UR7, UPT, UPT, UR7, 0x18, URZ ;  /* 0x0000001807077890 */ /* 0x000fe4000fffe0ff */
[----:B------:R-:W-:Y:S01]  /*30c0*/  @UP1 ULEA UR4, UR17, UR6, 0x3 ;  /* 0x0000000611041291 */ /* 0x000fe2000f8e18ff */
[----:B------:R-:W-:Y:S01]  /*30d0*/  LOP3.LUT R8, R8, UR13, RZ, 0x3c, !PT ;  /* 0x0000000d08087c12 */ /* 0x000fe2000f8e3cff */
[----:B------:R-:W-:Y:S01]  /*30e0*/  UMOV UR23, 0xc0004010 ;  /* 0xc000401000177882 */ /* 0x000fe20000000000 */
[----:B------:R-:W-:Y:S01]  /*30f0*/  UMOV UR25, 0xc0004010 ;  /* 0xc000401000197882 */ /* 0x000fe20000000000 */
[----:B------:R-:W-:Y:S01]  /*3100*/  UIADD3 UR15, UPT, UPT, UR15, -0x1, URZ ;  /* 0xffffffff0f0f7890 */ /* 0x000fe2000fffe0ff */
[----:B-1----:R-:W-:Y:S01]  /*3110*/  @P0 SHF.L.U32 R0, R8, 0x1f, RZ ;  /* 0x0000001f08000819 */ /* 0x002fe200000006ff */
[----:B------:R-:W-:Y:S03]  /*3120*/  UMOV UR14, UR17 ;  /* 0x00000011000e7c82 */ /* 0x000fe60008000000 */
[----:B------:R2:W4:Y:S01]  /*3130*/  @P0 SYNCS.PHASECHK.TRANS64.TRYWAIT P2, [UR4], R0 ;  /* 0x00000000ff0005a7 */ /* 0x0005220008041104 */
[----:B------:R2:W-:Y:S01]  /*3140*/  UTCQMMA gdesc[UR24], gdesc[UR22], tmem[UR8], tmem[UR20], idesc[UR21], UP4 ;  /* 0x00ff1416180075ea */ /* 0x0005e2000a000308 */
[----:B------:R-:W-:Y:S01]  /*3150*/  UPLOP3.LUT UP4, UPT, UPT, UPT, UPT, 0x80, 0x8 ;  /* 0x000000000008789c */ /* 0x000fe20003f8f070 */
[----:B------:R2:W-:Y:S01]  /*3160*/  UTCBAR [UR7], URZ ;  /* 0x000000ff070073e9 */ /* 0x0005e200080000ff */
[----:B------:R-:W-:Y:S09]  /*3170*/  BRA.U UP0, `(.L_x_57) ;  /* 0xfffffffd008c7547 */ /* 0x000ff2000b83ffff */
.L_x_54:
[----:B------:R-:W-:Y:S01]  /*3180*/  UIADD3 UR18, UPT, UPT, UR18, 0x1, URZ ;  /* 0x0000000112127890 */ /* 0x000fe2000fffe0ff */
[C---:B------:R-:W-:Y:S01]  /*3190*/  ISETP.NE.AND P0, PT, R10.reuse, 0x2, PT ;  /* 0x000000020a00780c */ /* 0x040fe20003f05270 */
[----:B------:R-:W-:Y:S02]  /*31a0*/  UIADD3 UR9, UPT, UPT, UR9, 0x80, URZ ;  /* 0x0000008009097890 */ /* 0x000fe4000fffe0ff */
[----:B------:R-:W-:Y:S01]  /*31b0*/  UISETP.NE.AND UP0, UPT, UR18, 0x4, UPT ;  /* 0x000000041200788c */ /* 0x000fe2000bf05270 */
[----:B-12---:R-:W-:Y:S02]  /*31c0*/  SEL R0, RZ, 0x1, P0 ;  /* 0x00000001ff007807 */ /* 0x006fe40000000000 */
[----:B------:R-:W-:Y:S01]  /*31d0*/  SEL R10, R10, RZ, P0 ;  /* 0x000000ff0a0a7207 */ /* 0x000fe20000000000 */
[----:B------:R-:W-:Y:S01]  /*31e0*/  USEL UR4, URZ, 0x1, UP0 ;  /* 0x00000001ff047887 */ /* 0x000fe20008000000 */
[----:B------:R-:W-:Y:S01]  /*31f0*/  LOP3.LUT R9, R9, R0, RZ, 0x3c, !PT ;  /* 0x0000000009097212 */ /* 0x000fe200078e3cff */
[----:B------:R-:W-:Y:S01]  /*3200*/  USEL UR18, UR18, URZ, UP0 ;  /* 0x000000ff12127287 */ /* 0x000fe20008000000 */
[----:B------:R1:W-:Y:S03]  /*3210*/  UTCBAR [UR9], URZ ;  /* 0x000000ff090073e9 */ /* 0x0003e600080000ff */
[----:B------:R-:W-:Y:S01]  /*3220*/  LOP3.LUT R11, R11, UR4, RZ, 0x3c, !PT ;  /* 0x000000040b0b7c12 */ /* 0x000fe2000f8e3cff */
[----:B------:R-:W-:Y:S07]  /*3230*/  @P1 BRA `(.L_x_58) ;  /* 0xfffffff800dc1947 */ /* 0x000fee000383ffff */
[----:B------:R-:W2:Y:S01]  /*3240*/  S2UR UR4, SR_CgaCtaId ;  /* 0x00000000000479c3 */ /* 0x000ea20000008800 */
[----:B------:R-:W-:Y:S01]  /*3250*/  ELECT P0, URZ, PT ;  /* 0x0000000000ff782f */ /* 0x000fe20003800000 */
[----:B------:R-:W-:Y:S01]  /*3260*/  IMAD.MOV.U32 R0, RZ, RZ, 0x1 ;  /* 0x00000001ff007424 */ /* 0x000fe200078e00ff */
[----:B------:R-:W-:Y:S01]  /*3270*/  UIADD3 UR6, UPT, UPT, UR6, 0xa0, URZ ;  /* 0x000000a006067890 */ /* 0x000fe2000fffe0ff */
[----:B------:R-:W-:Y:S01]  /*3280*/  SHF.L.U32 R3, R11, 0x1f, RZ ;  /* 0x0000001f0b037819 */ /* 0x000fe200000006ff */
[----:B------:R-:W-:-:S03]  /*3290*/  UMOV UR5, 0x40 ;  /* 0x0000004000057882 */ /* 0x000fc60000000000 */
[----:B------:R-:W-:Y:S01]  /*32a0*/  UVIRTCOUNT.DEALLOC.SMPOOL 0x80 ;  /* 0x000000800000784c */ /* 0x000fe20000000000 */
[----:B--2---:R-:W-:Y:S02]  /*32b0*/  ULEA UR4, UR4, UR5, 0x18 ;  /* 0x0000000504047291 */ /* 0x004fe4000f8ec0ff */
[----:B------:R-:W-:-:S07]  /*32c0*/  ULEA UR5, UR18, UR6, 0x3 ;  /* 0x0000000612057291 */ /* 0x000fce000f8e18ff */
[----:B------:R2:W-:Y:S02]  /*32d0*/  @P0 STS.U8 [UR4+0x1c], R0 ;  /* 0x00001c00ff000988 */ /* 0x0005e40008000004 */
[----:B------:R-:W3:Y:S02]  /*32e0*/  SYNCS.PHASECHK.TRANS64.TRYWAIT P0, [UR5], R3 ;  /* 0x00000003ff0075a7 */ /* 0x000ee40008001105 */
[----:B--23--:R-:W-:Y:S05]  /*32f0*/  @!P0 BRA `(.L_x_59) ;  /* 0x0000005000608947 */ /* 0x00cfea0003800000 */
.L_x_123:
[----:B------:R-:W-:-:S04]  /*3300*/  UIADD3 UR7, UPT, UPT, UR18, 0x1, URZ ;  /* 0x0000000112077890 */ /* 0x000fc8000fffe0ff */
[----:B------:R-:W-:-:S04]  /*3310*/  UISETP.NE.AND UP0, UPT, UR7, 0x4, UPT ;  /* 0x000000040700788c */ /* 0x000fc8000bf05270 */
[----:B------:R-:W-:Y:S02]  /*3320*/  USEL UR8, URZ, 0x1, UP0 ;  /* 0x00000001ff087887 */ /* 0x000fe40008000000 */
[----:B------:R-:W-:-:S04]  /*3330*/  USEL UR7, UR7, URZ, UP0 ;  /* 0x000000ff07077287 */ /* 0x000fc80008000000 */
[----:B------:R-:W-:Y:S01]  /*3340*/  ULEA UR5, UR7, UR6, 0x3 ;  /* 0x0000000607057291 */ /* 0x000fe2000f8e18ff */
[----:B------:R-:W-:-:S04]  /*3350*/  LOP3.LUT R2, R11, UR8, RZ, 0x3c, !PT ;  /* 0x000000080b027c12 */ /* 0x000fc8000f8e3cff */
[----:B--2---:R-:W-:-:S04]  /*3360*/  SHF.L.U32 R3, R2, 0x1f, RZ ;  /* 0x0000001f02037819 */ /* 0x004fc800000006ff */
[----:B------:R-:W2:Y:S02]  /*3370*/  SYNCS.PHASECHK.TRANS64.TRYWAIT P0, [UR5], R3 ;  /* 0x00000003ff0075a7 */ /* 0x000ea40008001105 */
[----:B--2---:R-:W-:Y:S05]  /*3380*/  @!P0 BRA `(.L_x_60) ;  /* 0x0000005000548947 */ /* 0x004fea0003800000 */
.L_x_125:
        /* <DEDUP_REMOVED lines=9> */
.L_x_127:
[----:B------:R-:W-:-:S04]  /*3420*/  UIADD3 UR7, UPT, UPT, UR7, 0x1, URZ ;  /* 0x0000000107077890 */ /* 0x000fc8000fffe0ff */
[----:B------:R-:W-:-:S04]  /*3430*/  UISETP.NE.AND UP0, UPT, UR7, 0x4, UPT ;  /* 0x000000040700788c */ /* 0x000fc8000bf05270 */
[----:B------:R-:W-:Y:S02]  /*3440*/  USEL UR5, URZ, 0x1, UP0 ;  /* 0x00000001ff057887 */ /* 0x000fe40008000000 */
[----:B------:R-:W-:-:S04]  /*3450*/  USEL UR7, UR7, URZ, UP0 ;  /* 0x000000ff07077287 */ /* 0x000fc80008000000 */
[----:B------:R-:W-:Y:S01]  /*3460*/  ULEA UR7, UR7, UR6, 0x3 ;  /* 0x0000000607077291 */ /* 0x000fe2000f8e18ff */
[----:B--2---:R-:W-:-:S04]  /*3470*/  LOP3.LUT R3, R2, UR5, RZ, 0x3c, !PT ;  /* 0x0000000502037c12 */ /* 0x004fc8000f8e3cff */
[----:B------:R-:W-:-:S04]  /*3480*/  SHF.L.U32 R3, R3, 0x1f, RZ ;  /* 0x0000001f03037819 */ /* 0x000fc800000006ff */
[----:B------:R-:W2:Y:S02]  /*3490*/  SYNCS.PHASECHK.TRANS64.TRYWAIT P0, [UR7], R3 ;  /* 0x00000003ff0075a7 */ /* 0x000ea40008001107 */
[----:B--2---:R-:W-:Y:S05]  /*34a0*/  @!P0 BRA `(.L_x_62) ;  /* 0x00000050003c8947 */ /* 0x004fea0003800000 */
.L_x_129:
[----:B------:R-:W-:Y:S01]  /*34b0*/  NOP ;  /* 0x0000000000007918 */ /* 0x000fe20000000000 */
[----:B--2---:R-:W2:Y:S01]  /*34c0*/  LDS R0, [UR4+0x14] ;  /* 0x00001404ff007984 */ /* 0x004ea20008000800 */
[----:B------:R-:W-:Y:S01]  /*34d0*/  ULOP3.LUT UR6, UR19, 0xffff, URZ, 0xc0, !UPT ;  /* 0x0000ffff13067892 */ /* 0x000fe2000f8ec0ff */
[----:B------:R-:W-:Y:S01]  /*34e0*/  UMOV UR8, 0xffff ;  /* 0x0000ffff00087882 */ /* 0x000fe20000000000 */
[----:B------:R-:W-:Y:S02]  /*34f0*/  UMOV UR5, 0x1 ;  /* 0x0000000100057882 */ /* 0x000fe40000000000 */
[----:B------:R-:W-:-:S04]  /*3500*/  USHF.R.U32.HI UR6, URZ, 0x5, UR6 ;  /* 0x00000005ff067899 */ /* 0x000fc80008011606 */
[----:B------:R-:W-:Y:S02]  /*3510*/  USHF.L.U32 UR8, UR8, UR6, URZ ;  /* 0x0000000608087299 */ /* 0x000fe400080006ff */
[----:B------:R-:W-:-:S04]  /*3520*/  USHF.L.U32 UR5, UR5, UR6, URZ ;  /* 0x0000000605057299 */ /* 0x000fc800080006ff */
[----:B--2---:R-:W-:-:S04]  /*3530*/  LOP3.LUT R0, R0, UR8, RZ, 0xc0, !PT ;  /* 0x0000000800007c12 */ /* 0x004fc8000f8ec0ff */
[----:B------:R-:W-:-:S13]  /*3540*/  ISETP.NE.AND P0, PT, R0, UR8, PT ;  /* 0x0000000800007c0c */ /* 0x000fda000bf05270 */
[----:B------:R-:W-:Y:S05]  /*3550*/  @P0 BRA `(.L_x_63) ;  /* 0x0000000000580947 */ /* 0x000fea0003800000 */
[----:B------:R-:W2:Y:S02]  /*3560*/  LDS R0, [UR4+0x18] ;  /* 0x00001804ff007984 */ /* 0x000ea40008000800 */
[----:B--2---:R-:W-:-:S04]  /*3570*/  LOP3.LUT R0, R0, UR5, RZ, 0xc0, !PT ;  /* 0x0000000500007c12 */ /* 0x004fc8000f8ec0ff */
[----:B------:R-:W-:-:S13]  /*3580*/  ISETP.NE.AND P0, PT, R0, UR5, PT ;  /* 0x0000000500007c0c */ /* 0x000fda000bf05270 */
[----:B------:R-:W-:Y:S05]  /*3590*/  @P0 BRA `(.L_x_64) ;  /* 0x00000000003c0947 */ /* 0x000fea0003800000 */
[----:B------:R-:W2:Y:S01]  /*35a0*/  S2R R2, SR_LANEID ;  /* 0x0000000000027919 */ /* 0x000ea20000000000 */
[----:B------:R-:W-:Y:S01]  /*35b0*/  ULOP3.LUT UR8, URZ, UR8, URZ, 0x33, !UPT ;  /* 0x00000008ff087292 */ /* 0x000fe2000f8e33ff */
[----:B------:R-:W-:Y:S01]  /*35c0*/  LOP3.LUT R4, RZ, UR5, RZ, 0x33, !PT ;  /* 0x00000005ff047c12 */ /* 0x000fe2000f8e33ff */
[----:B------:R-:W-:Y:S02]  /*35d0*/  VOTEU.ANY UR7, UPT, PT ;  /* 0x0000000000077886 */ /* 0x000fe400038e0100 */
[----:B------:R-:W-:Y:S01]  /*35e0*/  UFLO.U32 UR7, UR7 ;  /* 0x00000007000772bd */ /* 0x000fe200080e0000 */
[----:B------:R-:W3:Y:S01]  /*35f0*/  REDUX UR5, R4 ;  /* 0x00000000040573c4 */ /* 0x000ee20000000000 */
[----:B------:R-:W-:-:S06]  /*3600*/  IMAD.U32 R0, RZ, RZ, UR8 ;  /* 0x00000008ff007e24 */ /* 0x000fcc000f8e00ff */
[----:B------:R1:W-:Y:S01]  /*3610*/  UTCATOMSWS.AND URZ, UR8 ;  /* 0x0000000800ff79e3 */ /* 0x0003e20008000000 */
[----:B------:R-:W4:Y:S01]  /*3620*/  REDUX UR6, R0 ;  /* 0x00000000000673c4 */ /* 0x000f220000000000 */
[----:B--2---:R-:W-:Y:S01]  /*3630*/  ISETP.EQ.U32.AND P0, PT, R2, UR7, PT ;  /* 0x0000000702007c0c */ /* 0x004fe2000bf02070 */
[----:B---3--:R-:W-:Y:S01]  /*3640*/  IMAD.U32 R2, RZ, RZ, UR5 ;  /* 0x00000005ff027e24 */ /* 0x008fe2000f8e00ff */
[----:B----4-:R-:W-:-:S11]  /*3650*/  MOV R3, UR6 ;  /* 0x0000000600037c02 */ /* 0x010fd60008000f00 */
[----:B------:R1:W-:Y:S04]  /*3660*/  @P0 ATOMS.AND RZ, [UR4+0x14], R3 ;  /* 0x00001403ffff098c */ /* 0x0003e8000a800004 */
[----:B------:R1:W-:Y:S01]  /*3670*/  @P0 ATOMS.AND RZ, [UR4+0x18], R2 ;  /* 0x00001802ffff098c */ /* 0x0003e2000a800004 */
[----:B------:R-:W-:Y:S05]  /*3680*/  BRA `(.L_x_65) ;  /* 0x0000000000147947 */ /* 0x000fea0003800000 */
.L_x_64:
[----:B------:R-:W-:Y:S02]  /*3690*/  MOV R2, 0x36b0 ;  /* 0x000036b000027802 */ /* 0x000fe40000000f00 */
[----:B-1--45:R-:W-:Y:S05]  /*36a0*/  CALL.REL.NOINC `($__internal_0_$__cuda_sm10x_tcgen05_guardrail_trap_col_being_dealloced_not_returned_by_alloc) ;  /* 0x0000005000987944 */ /* 0x032fea0003c00000 */
[----:B------:R-:W-:Y:S05]  /*36b0*/  BRA `(.L_x_65) ;  /* 0x0000000000087947 */ /* 0x000fea0003800000 */
.L_x_63:
[----:B------:R-:W-:Y:S02]  /*36c0*/  MOV R2, 0x36e0 ;  /* 0x000036e000027802 */ /* 0x000fe40000000f00 */
[----:B-1--45:R-:W-:Y:S05]  /*36d0*/  CALL.REL.NOINC `($__internal_2_$__cuda_sm10x_tcgen05_guardrail_trap_unallocated_columns_being_dealloced) ;  /* 0x0000005000a47944 */ /* 0x032fea0003c00000 */
.L_x_65:
[----:B------:R-:W-:Y:S01]  /*36e0*/  NOP ;  /* 0x0000000000007918 */ /* 0x000fe20000000000 */
[----:B-1----:R-:W-:Y:S05]  /*36f0*/  EXIT ;  /* 0x000000000000794d */ /* 0x002fea0003800000 */
.L_x_47:
[----:B------:R-:W-:-:S09]  /*3700*/  UISETP.NE.OR UP2, UPT, UR8, 0x3, !UP2 ;  /* 0x000000030800788c */ /* 0x000fd2000d745670 */
[----:B------:R-:W-:Y:S05]  /*3710*/  BRA.U UP2, `(.L_x_66) ;  /* 0x0000000d02407547 */ /* 0x000fea000b800000 */
[----:B------:R-:W1:Y:S01]  /*3720*/  LDC R0, c[0x0][0xb30] ;  /* 0x0002cc00ff007b82 */ /* 0x000e620000000800 */
[----:B------:R-:W2:Y:S01]  /*3730*/  LDCU.64 UR8, c[0x0][0x888] ;  /* 0x00011100ff0877ac */ /* 0x000ea20008000a00 */
[----:B------:R-:W-:Y:S02]  /*3740*/  HFMA2 R29, -RZ, RZ, 0, 0 ;  /* 0x00000000ff1d7431 */ /* 0x000fe400000001ff */
[----:B------:R-:W-:Y:S01]  /*3750*/  IMAD.MOV.U32 R31, RZ, RZ, 0x1 ;  /* 0x00000001ff1f7424 */ /* 0x000fe200078e00ff */
[----:B------:R-:W-:Y:S01]  /*3760*/  MOV R23, 0x2000 ;  /* 0x0000200000177802 */ /* 0x000fe20000000f00 */
[----:B------:R-:W4:Y:S01]  /*3770*/  LDCU.64 UR4, c[0x0][0x890] ;  /* 0x00011200ff0477ac */ /* 0x000f220008000a00 */
[----:B------:R-:W-:Y:S01]  /*3780*/  IMAD.MOV.U32 R30, RZ, RZ, RZ ;  /* 0x000000ffff1e7224 */ /* 0x000fe200078e00ff */
[----:B------:R-:W3:Y:S01]  /*3790*/  LDC R19, c[0x0][0x370] ;  /* 0x0000dc00ff137b82 */ /* 0x000ee20000000800 */
[----:B------:R-:W-:Y:S01]  /*37a0*/  UMOV UR7, 0x400 ;  /* 0x0000040000077882 */ /* 0x000fe20000000000 */
[----:B------:R-:W-:-:S02]  /*37b0*/  UPLOP3.LUT UP1, UPT, UPT, UPT, UPT, 0x40, 0x4 ;  /* 0x000000000004789c */ /* 0x000fc40003f2e870 */
[----:B------:R-:W-:-:S04]  /*37c0*/  ULEA UR7, UR37, UR7, 0x18 ;  /* 0x0000000725077291 */ /* 0x000fc8000f8ec0ff */
[----:B------:R-:W3:Y:S01]  /*37d0*/  LDC R2, c[0x0][0xb0c] ;  /* 0x0002c300ff027b82 */ /* 0x000ee20000000800 */
[----:B------:R-:W-:Y:S02]  /*37e0*/  UIADD3 UR13, UPT, UPT, UR7, 0x38, URZ ;  /* 0x00000038070d7890 */ /* 0x000fe4000fffe0ff */
[----:B--2---:R-:W-:Y:S02]  /*37f0*/  UISETP.NE.U32.AND UP2, UPT, UR8, URZ, UPT ;  /* 0x000000ff0800728c */ /* 0x004fe4000bf45070 */
[----:B------:R-:W-:Y:S02]  /*3800*/  UIADD3 UR17, UPT, UPT, UR7, 0x30, URZ ;  /* 0x0000003007117890 */ /* 0x000fe4000fffe0ff */
[----:B----4-:R-:W-:Y:S01]  /*3810*/  UISETP.NE.U32.AND UP3, UPT, UR4, URZ, UPT ;  /* 0x000000ff0400728c */ /* 0x010fe2000bf65070 */
[----:B------:R-:W2:Y:S01]  /*3820*/  LDC R18, c[0x0][0xb20] ;  /* 0x0002c800ff127b82 */ /* 0x000ea20000000800 */
[----:B-1----:R-:W-:Y:S01]  /*3830*/  ISETP.NE.AND P1, PT, R0, 0x1, PT ;  /* 0x000000010000780c */ /* 0x002fe20003f25270 */
[----:B------:R-:W-:-:S02]  /*3840*/  UISETP.NE.AND.EX UP2, UPT, UR9, URZ, UPT, UP2 ;  /* 0x000000ff0900728c */ /* 0x000fc4000bf45320 */
[----:B------:R-:W-:Y:S02]  /*3850*/  UPRMT UR13, UR37, 0x654, UR13 ;  /* 0x00000654250d7896 */ /* 0x000fe4000800000d */
[----:B------:R-:W-:Y:S02]  /*3860*/  UISETP.NE.AND.EX UP3, UPT, UR5, URZ, UPT, UP3 ;  /* 0x000000ff0500728c */ /* 0x000fe4000bf65330 */
[----:B------:R-:W1:Y:S08]  /*3870*/  LDC.64 R32, c[0x0][0x348] ;  /* 0x0000d200ff207b82 */ /* 0x000e700000000a00 */
[----:B------:R-:W4:Y:S08]  /*3880*/  LDC.64 R16, c[0x0][0xb10] ;  /* 0x0002c400ff107b82 */ /* 0x000f300000000a00 */
[----:B------:R-:W1:Y:S08]  /*3890*/  LDC.64 R6, c[0x0][0xb18] ;  /* 0x0002c600ff067b82 */ /* 0x000e700000000a00 */
[----:B------:R-:W1:Y:S08]  /*38a0*/  LDC.64 R4, c[0x0][0xb28] ;  /* 0x0002ca00ff047b82 */ /* 0x000e700000000a00 */
[----:B--23--:R-:W1:Y:S02]  /*38b0*/  LDC R22, c[0x0][0x374] ;  /* 0x0000dd00ff167b82 */ /* 0x00ce640000000800 */
.L_x_75:
[C---:B------:R-:W-:Y:S02]  /*38c0*/  LEA R0, R30.reuse, UR7, 0x3 ;  /* 0x000000071e007c11 */ /* 0x040fe4000f8e18ff */
[----:B------:R-:W-:Y:S02]  /*38d0*/  SHF.L.U32 R3, R29, 0x1f, RZ ;  /* 0x0000001f1d037819 */ /* 0x000fe400000006ff */
[----:B------:R-:W-:Y:S02]  /*38e0*/  LEA R24, R30, UR7, 0x4 ;  /* 0x000000071e187c11 */ /* 0x000fe4000f8e20ff */
[----:B--2---:R-:W2:Y:S02]  /*38f0*/  SYNCS.PHASECHK.TRANS64.TRYWAIT P0, [R0+URZ+0x60], R3 ;  /* 0x00006003000075a7 */ /* 0x004ea400080011ff */
[----:B--2---:R-:W-:Y:S05]  /*3900*/  @!P0 BRA `(.L_x_67) ;  /* 0x0000004c003c8947 */ /* 0x004fea0003800000 */
.L_x_130:
[----:B------:R-:W-:Y:S01]  /*3910*/  ISETP.GE.AND P0, PT, R72, 0x1, PT ;  /* 0x000000014800780c */ /* 0x000fe20003f06270 */
[----:B------:R-:W3:Y:S01]  /*3920*/  LDS.128 R24, [R24+0xf0] ;  /* 0x0000f00018187984 */ /* 0x000ee20000000c00 */
[----:B--2---:R-:W-:Y:S01]  /*3930*/  VIADD R0, R0, 0x70 ;  /* 0x0000007000007836 */ /* 0x004fe20000000000 */
[----:B------:R-:W-:Y:S01]  /*3940*/  @!PT LDS RZ, [RZ] ;  /* 0x00000000fffff984 */ /* 0x000fe20000000800 */
[----:B------:R-:W-:Y:S01]  /*3950*/  @!PT LDS RZ, [RZ] ;  /* 0x00000000fffff984 */ /* 0x000fe20000000800 */
[----:B------:R-:W-:Y:S01]  /*3960*/  @!PT LDS RZ, [RZ] ;  /* 0x00000000fffff984 */ /* 0x000fe20000000800 */
[----:B------:R-:W-:Y:S01]  /*3970*/  @!PT LDS RZ, [RZ] ;  /* 0x00000000fffff984 */ /* 0x000fe20000000800 */
[----:B------:R2:W-:Y:S06]  /*3980*/  MEMBAR.ALL.CTA ;  /* 0x0000000000007992 */ /* 0x0005ec0000008000 */
[----:B--2---:R-:W2:Y:S01]  /*3990*/  FENCE.VIEW.ASYNC.S ;  /* 0x00000000000073c6 */ /* 0x004ea20000000000 */
[----:B------:R-:W-:Y:S04]  /*39a0*/  PRMT R0, RZ, 0x654, R0 ;  /* 0x00000654ff007816 */ /* 0x000fe80000000000 */
[----:B--2---:R2:W-:Y:S01]  /*39b0*/  SYNCS.ARRIVE.TRANS64.RED.A1T0 RZ, [R0+URZ], RZ ;  /* 0x000000ff00ff79a7 */ /* 0x0045e200081004ff */
[----:B---3--:R-:W-:Y:S11]  /*39c0*/  LOP3.LUT P3, RZ, R26, 0x1, RZ, 0xc0, !PT ;  /* 0x000000011aff7812 */ /* 0x008ff6000786c0ff */
[----:B------:R-:W-:Y:S02]  /*39d0*/  @!UPT UIADD3 URZ, UPT, UPT, URZ, URZ, URZ ;  /* 0x000000fffffff290 */ /* 0x000fe4000fffe0ff */
[----:B------:R-:W-:Y:S02]  /*39e0*/  @P3 MOV R13, R24 ;  /* 0x00000018000d3202 */ /* 0x000fe40000000f00 */
[----:B------:R-:W-:Y:S01]  /*39f0*/  @P3 LOP3.LUT R8, R25, 0xffff, RZ, 0xc0, !PT ;  /* 0x0000ffff19083812 */ /* 0x000fe200078ec0ff */
[----:B--2---:R-:W-:Y:S06]  /*3a00*/  @!P0 BRA `(.L_x_68) ;  /* 0x0000000000a48947 */ /* 0x004fec0003800000 */
[----:B-1----:R-:W-:Y:S01]  /*3a10*/  IMAD.HI.U32 R35, R22, R7, RZ ;  /* 0x0000000716237227 */ /* 0x002fe200078e00ff */
[----:B------:R-:W-:Y:S02]  /*3a20*/  ISETP.NE.AND P0, PT, R6, 0x1, PT ;  /* 0x000000010600780c */ /* 0x000fe40003f05270 */
[----:B------:R-:W-:Y:S01]  /*3a30*/  ISETP.NE.AND P2, PT, R72, 0x1, PT ;  /* 0x000000014800780c */ /* 0x000fe20003f45270 */
[----:B----4-:R-:W-:Y:S01]  /*3a40*/  IMAD.HI.U32 R34, R19, R16, RZ ;  /* 0x0000001013227227 */ /* 0x010fe200078e00ff */
[----:B------:R-:W-:Y:S02]  /*3a50*/  SHF.R.U32.HI R35, RZ, R18, R35 ;  /* 0x00000012ff237219 */ /* 0x000fe40000011623 */
[----:B------:R-:W-:Y:S01]  /*3a60*/  ISETP.NE.AND P4, PT, R2, 0x1, PT ;  /* 0x000000010200780c */ /* 0x000fe20003f85270 */
[----:B------:R-:W-:Y:S01]  /*3a70*/  IMAD.HI.U32 R36, R13, R16, RZ ;  /* 0x000000100d247227 */ /* 0x000fe200078e00ff */
[----:B------:R-:W-:Y:S02]  /*3a80*/  SHF.R.U32.HI R34, RZ, R17, R34 ;  /* 0x00000011ff227219 */ /* 0x000fe40000011622 */
[----:B------:R-:W-:Y:S01]  /*3a90*/  SEL R3, R22, R35, !P0 ;  /* 0x0000002316037207 */ /* 0x000fe20004000000 */
[C---:B------:R-:W-:Y:S01]  /*3aa0*/  IMAD.HI.U32 R35, R8.reuse, R7, RZ ;  /* 0x0000000708237227 */ /* 0x040fe200078e00ff */
[----:B------:R-:W-:Y:S02]  /*3ab0*/  SEL R11, R19, R34, !P4 ;  /* 0x00000022130b7207 */ /* 0x000fe40006000000 */
[----:B------:R-:W-:Y:S01]  /*3ac0*/  SHF.R.U32.HI R36, RZ, R17, R36 ;  /* 0x00000011ff247219 */ /* 0x000fe20000011624 */
[----:B------:R-:W-:Y:S01]  /*3ad0*/  IMAD.HI.U32 R38, R3, R4, RZ ;  /* 0x0000000403267227 */ /* 0x000fe200078e00ff */
[----:B------:R-:W-:Y:S03]  /*3ae0*/  SHF.R.U32.HI R35, RZ, R18, R35 ;  /* 0x00000012ff237219 */ /* 0x000fe60000011623 */
[----:B------:R-:W-:Y:S01]  /*3af0*/  IMAD.HI.U32 R34, R11, R4, RZ ;  /* 0x000000040b227227 */ /* 0x000fe200078e00ff */
[----:B------:R-:W-:Y:S02]  /*3b00*/  @P2 SHF.R.U32.HI R3, RZ, R5, R38 ;  /* 0x00000005ff032219 */ /* 0x000fe40000011626 */
[----:B------:R-:W-:Y:S02]  /*3b10*/  SEL R9, R8, R35, !P0 ;  /* 0x0000002308097207 */ /* 0x000fe40004000000 */
[----:B------:R-:W-:Y:S01]  /*3b20*/  @P2 SHF.R.U32.HI R11, RZ, R5, R34 ;  /* 0x00000005ff0b2219 */ /* 0x000fe20000011622 */
[C---:B------:R-:W-:Y:S01]  /*3b30*/  IMAD R10, R72.reuse, R3, RZ ;  /* 0x00000003480a7224 */ /* 0x040fe200078e02ff */
[----:B------:R-:W-:Y:S01]  /*3b40*/  SEL R3, R13, R36, !P4 ;  /* 0x000000240d037207 */ /* 0x000fe20006000000 */
[C---:B------:R-:W-:Y:S03]  /*3b50*/  IMAD.HI.U32 R14, R9.reuse, R4, RZ ;  /* 0x00000004090e7227 */ /* 0x040fe600078e00ff */
[----:B------:R-:W-:Y:S01]  /*3b60*/  ISETP.GE.AND P0, PT, R9, R10, PT ;  /* 0x0000000a0900720c */ /* 0x000fe20003f06270 */
[C---:B------:R-:W-:Y:S01]  /*3b70*/  IMAD R12, R72.reuse, R11, RZ ;  /* 0x0000000b480c7224 */ /* 0x040fe200078e02ff */
[-C--:B------:R-:W-:Y:S04]  /*3b80*/  SHF.R.U32.HI R14, RZ, R5.reuse, R14 ;  /* 0x00000005ff0e7219 */ /* 0x080fe8000001160e */
[----:B------:R-:W-:Y:S02]  /*3b90*/  ISETP.GE.OR P0, PT, R3, R12, P0 ;  /* 0x0000000c0300720c */ /* 0x000fe40000706670 */
[----:B------:R-:W-:Y:S05]  /*3ba0*/  SEL R15, R9, R14, !P2 ;  /* 0x0000000e090f7207 */ /* 0x000fea0005000000 */
[----:B------:R-:W-:Y:S04]  /*3bb0*/  IMAD.MOV R14, RZ, RZ, -R15 ;  /* 0x000000ffff0e7224 */ /* 0x000fe800078e0a0f */
[----:B------:R-:W-:Y:S02]  /*3bc0*/  IMAD R14, R72, R14, R9 ;  /* 0x0000000e480e7224 */ /* 0x000fe400078e0209 */
[C---:B------:R-:W-:Y:S05]  /*3bd0*/  @!P0 IMAD.HI.U32 R10, R3.reuse, R4, RZ ;  /* 0x00000004030a8227 */ /* 0x040fea00078e00ff */
[----:B------:R-:W-:Y:S04]  /*3be0*/  @!P0 SHF.R.U32.HI R10, RZ, R5, R10 ;  /* 0x00000005ff0a8219 */ /* 0x000fe8000001160a */
[----:B------:R-:W-:Y:S01]  /*3bf0*/  @!P0 SEL R0, R3, R10, !P2 ;  /* 0x0000000a03008207 */ /* 0x000fe20005000000 */
[----:B------:R-:W-:Y:S03]  /*3c00*/  IMAD.MOV R10, RZ, RZ, -R3 ;  /* 0x000000ffff0a7224 */ /* 0x000fe600078e0a03 */
[----:B------:R-:W-:Y:S01]  /*3c10*/  @!P0 IADD3 R15, PT, PT, R15, -R0, RZ ;  /* 0x800000000f0f8210 */ /* 0x000fe20007ffe0ff */
[----:B------:R-:W-:Y:S01]  /*3c20*/  @!P0 IMAD R0, R11, R14, R0 ;  /* 0x0000000e0b008224 */ /* 0x000fe200078e0200 */
[----:B------:R-:W-:Y:S01]  /*3c30*/  IADD3 R11, PT, PT, -R9, RZ, RZ ;  /* 0x000000ff090b7210 */ /* 0x000fe20007ffe1ff */
[----:B------:R-:W-:Y:S02]  /*3c40*/  IMAD R13, R2, R10, R13 ;  /* 0x0000000a020d7224 */ /* 0x000fe400078e020d */
[----:B------:R-:W-:Y:S02]  /*3c50*/  @!P0 IMAD R9, R15, R72, R3 ;  /* 0x000000480f098224 */ /* 0x000fe400078e0203 */
[----:B------:R-:W-:Y:S02]  /*3c60*/  @!P0 IMAD.MOV.U32 R3, RZ, RZ, R0 ;  /* 0x000000ffff038224 */ /* 0x000fe400078e0000 */
[----:B------:R-:W-:Y:S02]  /*3c70*/  IMAD R8, R6, R11, R8 ;  /* 0x0000000b06087224 */ /* 0x000fe400078e0208 */
[----:B------:R-:W-:Y:S02]  /*3c80*/  IMAD R13, R3, R2, R13 ;  /* 0x00000002030d7224 */ /* 0x000fe400078e020d */
[----:B------:R-:W-:Y:S02]  /*3c90*/  IMAD R8, R9, R6, R8 ;  /* 0x0000000609087224 */ /* 0x000fe400078e0208 */
.L_x_68:
[----:B------:R-:W-:Y:S05]  /*3ca0*/  BRA.U UP1, `(.L_x_69) ;  /* 0x0000000101107547 */ /* 0x000fea000b800000 */
[----:B------:R-:W-:Y:S04]  /*3cb0*/  MOV R0, UR6 ;  /* 0x0000000600007c02 */ /* 0x000fe80008000f00 */
[----:B------:R-:W-:Y:S04]  /*3cc0*/  SHF.L.U32 R3, R0, 0x1f, RZ ;  /* 0x0000001f00037819 */ /* 0x000fe800000006ff */
[----:B------:R-:W2:Y:S02]  /*3cd0*/  SYNCS.PHASECHK.TRANS64.TRYWAIT P0, [UR7+0x58], R3 ;  /* 0x00005803ff0075a7 */ /* 0x000ea40008001107 */
[----:B--2---:R-:W-:Y:S05]  /*3ce0*/  @!P0 BRA `(.L_x_70) ;  /* 0x0000004800588947 */ /* 0x004fea0003800000 */
.L_x_69:
[----:B------:R-:W-:Y:S02]  /*3cf0*/  R2UR UR19, R21 ;  /* 0x00000000151372ca */ /* 0x000fe400000e0000 */
[----:B------:R-:W-:Y:S02]  /*3d00*/  R2UR UR18, R20 ;  /* 0x00000000141272ca */ /* 0x000fe400000e0000 */
[----:B------:R-:W-:Y:S02]  /*3d10*/  ISETP.NE.U32.AND P2, PT, RZ, UR4, PT ;  /* 0x00000004ff007c0c */ /* 0x000fe4000bf45070 */
[----:B------:R-:W-:Y:S02]  /*3d20*/  SHF.L.U32 R12, R31, 0x1f, RZ ;  /* 0x0000001f1f0c7819 */ /* 0x000fe400000006ff */
[----:B------:R-:W-:Y:S05]  /*3d30*/  ISETP.NE.AND.EX P2, PT, RZ, UR5, PT, P2 ;  /* 0x00000005ff007c0c */ /* 0x000fea000bf45320 */
[----:B------:R-:W-:Y:S02]  /*3d40*/  USHF.L.U32 UR19, UR19, 0x7, URZ ;  /* 0x0000000713137899 */ /* 0x000fe400080006ff */
[----:B------:R-:W-:Y:S01]  /*3d50*/  USHF.L.U32 UR18, UR18, 0x7, URZ ;  /* 0x0000000712127899 */ /* 0x000fe200080006ff */
[----:B------:R-:W-:Y:S11]  /*3d60*/  BRA.U !UP3, `(.L_x_71) ;  /* 0x000000010b347547 */ /* 0x000ff6000b800000 */
[----:B------:R-:W-:Y:S01]  /*3d70*/  UPLOP3.LUT UP0, UPT, UPT, UPT, UP2, 0x80, 0x8 ;  /* 0x000000000008789c */ /* 0x000fe20003f0f020 */
[----:B--2---:R-:W-:Y:S02]  /*3d80*/  HFMA2 R0, -RZ, RZ, 0, 5.9604644775390625e-08 ;  /* 0x00000001ff007431 */ /* 0x004fe400000001ff */
[----:B------:R-:W-:Y:S03]  /*3d90*/  IMAD.MOV.U32 R171, RZ, RZ, 0x1 ;  /* 0x00000001ffab7424 */ /* 0x000fe600078e00ff */
[----:B------:R-:W-:Y:S05]  /*3da0*/  PLOP3.LUT P0, PT, PT, PT, UP0, 0x80, 0x8 ;  /* 0x000000000008781c */ /* 0x000fea0003f0f008 */
[----:B------:R-:W2:Y:S01]  /*3db0*/  @UP0 LDCU.64 UR10, c[0x0][0x888] ;  /* 0x00011100ff0a07ac */ /* 0x000ea20008000a00 */
[----:B------:R-:W-:Y:S07]  /*3dc0*/  @UP0 UIMAD UR8, UR36, UR4, URZ ;  /* 0x00000004240802a4 */ /* 0x000fee000f8e02ff */
[----:B------:R-:W-:Y:S01]  /*3dd0*/  @!P0 PRMT R171, R0, 0x7610, R171 ;  /* 0x0000761000ab8816 */ /* 0x000fe200000000ab */
[----:B--2---:R-:W-:Y:S03]  /*3de0*/  @UP0 UIMAD.WIDE UR10, UR8, 0x4, UR10 ;  /* 0x00000004080a08a5 */ /* 0x004fe6000f8e020a */
[----:B------:R-:W2:Y:S03]  /*3df0*/  @!UP0 LDCU UR8, c[0x0][0x880] ;  /* 0x00011000ff0887ac */ /* 0x000ea60008000800 */
[----:B------:R-:W-:Y:S01]  /*3e00*/  IMAD.U32 R10, RZ, RZ, UR10 ;  /* 0x0000000aff0a7e24 */ /* 0x000fe2000f8e00ff */
[----:B------:R-:W-:Y:S05]  /*3e10*/  MOV R11, UR11 ;  /* 0x0000000b000b7c02 */ /* 0x000fea0008000f00 */
[----:B-----5:R3:W5:Y:S02]  /*3e20*/  @P0 LDG.E R81, desc[UR46][R10.64] ;  /* 0x0000002e0a510981 */ /* 0x020764000c1e1900 */
[----:B--23--:R-:W-:Y:S07]  /*3e30*/  @!P0 IMAD.U32 R81, RZ, RZ, UR8 ;  /* 0x00000008ff518e24 */ /* 0x00cfee000f8e00ff */
.L_x_71:
[----:B-----5:R-:W-:Y:S01]  /*3e40*/  @!P2 FSETP.EQ.AND P0, PT, R81, RZ, PT ;  /* 0x000000ff5100a20b */ /* 0x020fe20003f02000 */
[----:B------:R-:W-:Y:S01]  /*3e50*/  @!UPT UIADD3 URZ, UPT, UPT, URZ, URZ, URZ ;  /* 0x000000fffffff290 */ /* 0x000fe2000fffe0ff */
[----:B------:R-:W-:Y:S11]  /*3e60*/  @!P2 BRA `(.L_x_72) ;  /* 0x000000000014a947 */ /* 0x000ff60003800000 */
[----:B------:R-:W-:Y:S02]  /*3e70*/  LOP3.LUT P2, RZ, R171, 0xff, RZ, 0xc0, !PT ;  /* 0x000000ffabff7812 */ /* 0x000fe4000784c0ff */
[----:B------:R-:W-:Y:S04]  /*3e80*/  PLOP3.LUT P0, PT, PT, PT, UP0, 0x80, 0x8 ;  /* 0x000000000008781c */ /* 0x000fe80003f0f008 */
[----:B------:R-:W-:Y:S07]  /*3e90*/  PLOP3.LUT P0, PT, P0, PT, PT, 0x8, 0x80 ;  /* 0x000000000080781c */ /* 0x000fee000070e170 */
[----:B------:R-:W-:Y:S11]  /*3ea0*/  @P2 FSETP.EQ.AND P0, PT, R81, RZ, PT ;  /* 0x000000ff5100220b */ /* 0x000ff60003f02000 */
[----:B------:R-:W-:Y:S02]  /*3eb0*/  @!UPT UIADD3 URZ, UPT, UPT, URZ, URZ, URZ ;  /* 0x000000fffffff290 */ /* 0x000fe4000fffe0ff */
.L_x_72:
[----:B------:R-:W3:Y:S01]  /*3ec0*/  SYNCS.PHASECHK.TRANS64.TRYWAIT P2, [UR7+0x40], R12 ;  /* 0x0000400cff0075a7 */ /* 0x000ee20008041107 */
[----:B------:R-:W-:Y:S04]  /*3ed0*/  ELECT P4, URZ, PT ;  /* 0x0000000000ff782f */ /* 0x000fe80003880000 */
[----:B------:R-:W-:Y:S11]  /*3ee0*/  PLOP3.LUT P4, PT, P0, P4, PT, 0xf2, 0x2f ;  /* 0x00000000002f781c */ /* 0x000ff60000789e72 */
[----:B------:R-:W-:Y:S02]  /*3ef0*/  @!UPT UIADD3 URZ, UPT, UPT, URZ, URZ, URZ ;  /* 0x000000fffffff290 */ /* 0x000fe4000fffe0ff */
[----:B-1----:R-:W-:Y:S05]  /*3f00*/  @!P4 IADD3 R21, P0, PT, R32, 0x580, RZ ;  /* 0x000005802015c810 */ /* 0x002fea0007f1e0ff */
[----:B------:R-:W-:Y:S01]  /*3f10*/  @!P4 IMAD.X R20, RZ, RZ, R33, P0 ;  /* 0x000000ffff14c224 */ /* 0x000fe200000e0621 */
[----:B---3--:R-:W-:Y:S07]  /*3f20*/  @!P2 BRA `(.L_x_73) ;  /* 0x0000004400e0a947 */ /* 0x008fee0003800000 */
.L_x_133:
[----:B------:R-:W3:Y:S01]  /*3f30*/  LDC.64 R14, c[0x0][0xb10] ;  /* 0x0002c400ff0e7b82 */ /* 0x000ee20000000a00 */
[----:B------:R-:W-:Y:S01]  /*3f40*/  @!P4 R2UR UR8, R20 ;  /* 0x000000001408c2ca */ /* 0x000fe200000e0000 */
[----:B------:R-:W-:Y:S01]  /*3f50*/  VOTEU.ALL UP1, P4 ;  /* 0x0000000000ff7886 */ /* 0x000fe20002020000 */
[----:B------:R-:W-:Y:S01]  /*3f60*/  @!P4 R2UR UR9, R21 ;  /* 0x000000001509c2ca */ /* 0x000fe200000e0000 */
[----:B------:R-:W-:Y:S01]  /*3f70*/  UMOV UR10, 0x0 ;  /* 0x00000000000a7882 */ /* 0x000fe20000000000 */
[----:B------:R-:W-:Y:S03]  /*3f80*/  UMOV UR11, 0x10000000 ;  /* 0x10000000000b7882 */ /* 0x000fe60000000000 */
[----:B------:R-:W5:Y:S01]  /*3f90*/  LDC.64 R10, c[0x0][0xb18] ;  /* 0x0002c600ff0a7b82 */ /* 0x000f620000000a00 */
[----:B------:R-:W-:Y:S01]  /*3fa0*/  @!UP1 UIADD3 UR16, UPT, UPT, UR7, 0x200, URZ ;  /* 0x0000020007109890 */ /* 0x000fe2000fffe0ff */
[----:B------:R-:W-:Y:S01]  /*3fb0*/  @P3 SHF.R.U32.HI R28, RZ, 0x10, R25 ;  /* 0x00000010ff1c3819 */ /* 0x000fe20000011619 */
[----:B------:R-:W-:Y:S01]  /*3fc0*/  VOTEU.ALL UP1, P4 ;  /* 0x0000000000ff7886 */ /* 0x000fe20002020000 */
[----:B------:R-:W-:Y:S01]  /*3fd0*/  UMOV UR20, UR36 ;  /* 0x0000002400147c82 */ /* 0x000fe20008000000 */
[----:B------:R-:W-:Y:S03]  /*3fe0*/  VIADD R30, R30, 0x1 ;  /* 0x000000011e1e7836 */ /* 0x000fe60000000000 */
[----:B--2---:R-:W2:Y:S01]  /*3ff0*/  @!P1 LDC R0, c[0x0][0xb20] ;  /* 0x0002c800ff009b82 */ /* 0x004ea20000000800 */
[----:B------:R-:W-:Y:S01]  /*4000*/  IMAD.U32 R21, RZ, RZ, UR8 ;  /* 0x00000008ff157e24 */ /* 0x000fe2000f8e00ff */
[----:B------:R-:W-:Y:S06]  /*4010*/  UPRMT UR8, UR37, 0x654, UR17 ;  /* 0x0000065425087896 */ /* 0x000fec0008000011 */
[----:B-1----:R-:W1:Y:S01]  /*4020*/  @!P1 LDC R3, c[0x0][0xb0c] ;  /* 0x0002c300ff039b82 */ /* 0x002e620000000800 */
[----:B------:R-:W-:Y:S01]  /*4030*/  IMAD.U32 R20, RZ, RZ, UR9 ;  /* 0x00000009ff147e24 */ /* 0x000fe2000f8e00ff */
[----:B------:R-:W-:Y:S04]  /*4040*/  @!P4 R2UR UR15, R21 ;  /* 0x00000000150fc2ca */ /* 0x000fe800000e0000 */
[----:B------:R-:W-:Y:S01]  /*4050*/  @!P4 R2UR UR14, R20 ;  /* 0x00000000140ec2ca */ /* 0x000fe200000e0000 */
[----:B------:R-:W-:Y:S11]  /*4060*/  @!P4 IMAD.MOV.U32 R20, RZ, RZ, 0x2000 ;  /* 0x00002000ff14c424 */ /* 0x000ff600078e00ff */
[----:B------:R-:W-:Y:S01]  /*4070*/  @!UPT UIADD3 URZ, UPT, UPT, URZ, URZ, URZ ;  /* 0x000000fffffff290 */ /* 0x000fe2000fffe0ff */
[----:B------:R1:W-:Y:S01]  /*4080*/  @!UP1 UTMALDG.3D [UR16], [UR14], desc[UR10] ;  /* 0x00000a100e0095b4 */ /* 0x0003e20008011000 */
[----:B------:R1:W-:Y:S02]  /*4090*/  @!P4 SYNCS.ARRIVE.TRANS64.RED.A0TR RZ, [UR7+0x30], R20 ;  /* 0x00003014ffffc9a7 */ /* 0x0003e40008300407 */
[----:B-1----:R-:W-:Y:S01]  /*40a0*/  @!P1 ISETP.NE.AND P2, PT, R3, 0x1, PT ;  /* 0x000000010300980c */ /* 0x002fe20003f45270 */
[C---:B---3--:R-:W-:Y:S01]  /*40b0*/  @!P1 IMAD.HI.U32 R14, R13.reuse, R14, RZ ;  /* 0x0000000e0d0e9227 */ /* 0x048fe200078e00ff */
[----:B-----5:R-:W-:Y:S03]  /*40c0*/  @!P1 ISETP.NE.AND P0, PT, R10, 0x1, PT ;  /* 0x000000010a00980c */ /* 0x020fe60003f05270 */
[C---:B------:R-:W-:Y:S01]  /*40d0*/  @!P1 IMAD.HI.U32 R11, R8.reuse, R11, RZ ;  /* 0x0000000b080b9227 */ /* 0x040fe200078e00ff */
[----:B------:R-:W-:Y:S04]  /*40e0*/  @!P1 SHF.R.U32.HI R14, RZ, R15, R14 ;  /* 0x0000000fff0e9219 */ /* 0x000fe8000001160e */
[----:B--2---:R-:W-:Y:S01]  /*40f0*/  @!P1 SHF.R.U32.HI R9, RZ, R0, R11 ;  /* 0x00000000ff099219 */ /* 0x004fe2000001160b */
[----:B------:R-:W-:Y:S01]  /*4100*/  SYNCS.ARRIVE.TRANS64.RED.A1T0 RZ, [UR8], RZ ;  /* 0x000000ffffff79a7 */ /* 0x000fe20008100408 */
[----:B------:R-:W-:Y:S02]  /*4110*/  @!P1 SEL R14, R13, R14, !P2 ;  /* 0x0000000e0d0e9207 */ /* 0x000fe40005000000 */
[----:B------:R-:W-:Y:S01]  /*4120*/  @!P1 SEL R9, R8, R9, !P0 ;  /* 0x0000000908099207 */ /* 0x000fe20004000000 */
[----:B------:R-:W1:Y:S04]  /*4130*/  SYNCS.PHASECHK.TRANS64.TRYWAIT P5, [UR7+0x48], R12 ;  /* 0x0000480cff0075a7 */ /* 0x000e6800080a1107 */
[----:B------:R-:W-:Y:S02]  /*4140*/  @!P1 IMAD.IADD R0, R9, 0x1, -R14 ;  /* 0x0000000109009824 */ /* 0x000fe400078e0a0e */
[----:B------:R-:W-:Y:S02]  /*4150*/  @!P1 IMAD.IADD R9, R14, 0x1, -R9 ;  /* 0x000000010e099824 */ /* 0x000fe400078e0a09 */
[----:B------:R-:W-:Y:S02]  /*4160*/  @!P1 IMAD R13, R0, R3, R13 ;  /* 0x00000003000d9224 */ /* 0x000fe400078e020d */
[----:B------:R-:W-:Y:S01]  /*4170*/  @!P1 IMAD R8, R9, R10, R8 ;  /* 0x0000000a09089224 */ /* 0x000fe200078e0208 */
[----:B-1----:R-:W-:Y:S06]  /*4180*/  @!P5 BRA `(.L_x_74) ;  /* 0x000000440060d947 */ /* 0x002fec0003800000 */
.L_x_135:
[----:B-1----:R-:W-:Y:S01]  /*4190*/  @!P4 IADD3 R3, P0, PT, R32, 0x580, RZ ;  /* 0x000005802003c810 */ /* 0x002fe20007f1e0ff */
[----:B------:R-:W-:Y:S01]  /*41a0*/  VOTEU.ALL UP1, P4 ;  /* 0x0000000000ff7886 */ /* 0x000fe20002020000 */
[----:B------:R-:W-:Y:S01]  /*41b0*/  UMOV UR20, 0x0 ;  /* 0x0000000000147882 */ /* 0x000fe20000000000 */
[----:B------:R-:W-:Y:S01]  /*41c0*/  UMOV UR21, 0x10000000 ;  /* 0x1000000000157882 */ /* 0x000fe20000000000 */
[----:B------:R-:W-:Y:S01]  /*41d0*/  @!P4 R2UR UR9, R3 ;  /* 0x000000000309c2ca */ /* 0x000fe200000e0000 */
[----:B------:R-:W-:Y:S01]  /*41e0*/  @!P4 IMAD.X R0, RZ, RZ, R33, P0 ;  /* 0x000000ffff00c224 */ /* 0x000fe200000e0621 */
[----:B------:R-:W-:Y:S01]  /*41f0*/  @!UP1 UIADD3 UR10, UPT, UPT, UR18, 0x40, URZ ;  /* 0x00000040120a9890 */ /* 0x000fe2000fffe0ff */
[----:B------:R-:W-:Y:S01]  /*4200*/  ISETP.NE.AND P0, PT, R30, 0x2, PT ;  /* 0x000000021e00780c */ /* 0x000fe20003f05270 */
[----:B------:R-:W-:Y:S01]  /*4210*/  UMOV UR11, UR19 ;  /* 0x00000013000b7c82 */ /* 0x000fe20008000000 */
[----:B------:R-:W-:Y:S01]  /*4220*/  UMOV UR12, UR36 ;  /* 0x00000024000c7c82 */ /* 0x000fe20008000000 */
[----:B------:R-:W-:Y:S01]  /*4230*/  @!P4 R2UR UR8, R0 ;  /* 0x000000000008c2ca */ /* 0x000fe200000e0000 */
[----:B------:R-:W-:Y:S01]  /*4240*/  IMAD.IADD R20, R8, 0x1, R147 ;  /* 0x0000000108147824 */ /* 0x000fe200078e0293 */
[----:B------:R-:W-:Y:S01]  /*4250*/  @P3 R2UR UR36, R28 ;  /* 0x000000001c2432ca */ /* 0x000fe200000e0000 */
[----:B------:R-:W-:Y:S01]  /*4260*/  IMAD.IADD R21, R13, 0x1, R170 ;  /* 0x000000010d157824 */ /* 0x000fe200078e02aa */
[----:B------:R-:W-:Y:S02]  /*4270*/  SEL R0, RZ, 0x1, P0 ;  /* 0x00000001ff007807 */ /* 0x000fe40000000000 */
[----:B------:R-:W-:Y:S01]  /*4280*/  LOP3.LUT R31, R31, 0x1, RZ, 0x3c, !PT ;  /* 0x000000011f1f7812 */ /* 0x000fe200078e3cff */
[----:B------:R-:W-:Y:S01]  /*4290*/  IMAD.U32 R10, RZ, RZ, UR9 ;  /* 0x00000009ff0a7e24 */ /* 0x000fe2000f8e00ff */
[----:B------:R-:W-:Y:S01]  /*42a0*/  @!UP1 UIADD3 UR9, UPT, UPT, UR7, 0x38, URZ ;  /* 0x0000003807099890 */ /* 0x000fe2000fffe0ff */
[----:B------:R-:W-:Y:S02]  /*42b0*/  LOP3.LUT R29, R29, R0, RZ, 0x3c, !PT ;  /* 0x000000001d1d7212 */ /* 0x000fe400078e3cff */
[----:B------:R-:W-:Y:S02]  /*42c0*/  SEL R30, R30, RZ, P0 ;  /* 0x000000ff1e1e7207 */ /* 0x000fe40000000000 */
[----:B------:R-:W-:Y:S01]  /*42d0*/  IMAD.U32 R11, RZ, RZ, UR8 ;  /* 0x00000008ff0b7e24 */ /* 0x000fe2000f8e00ff */
[----:B------:R-:W-:Y:S01]  /*42e0*/  @!P4 R2UR UR14, R10 ;  /* 0x000000000a0ec2ca */ /* 0x000fe200000e0000 */
[----:B------:R-:W-:Y:S01]  /*42f0*/  @!UP1 UIADD3 UR8, UPT, UPT, UR7, 0x2200, URZ ;  /* 0x0000220007089890 */ /* 0x000fe2000fffe0ff */
[----:B------:R-:W-:Y:S02]  /*4300*/  VOTEU.ALL UP1, P4 ;  /* 0x0000000000ff7886 */ /* 0x000fe40002020000 */
[----:B------:R-:W-:Y:S11]  /*4310*/  @!P4 R2UR UR15, R11 ;  /* 0x000000000b0fc2ca */ /* 0x000ff600000e0000 */
[----:B------:R-:W-:Y:S02]  /*4320*/  @!UPT UIADD3 URZ, UPT, UPT, URZ, URZ, URZ ;  /* 0x000000fffffff290 */ /* 0x000fe4000fffe0ff */
[----:B------:R2:W-:Y:S01]  /*4330*/  @!UP1 UTMALDG.3D [UR8], [UR14], desc[UR20] ;  /* 0x000014080e0095b4 */ /* 0x0005e20008011000 */
[----:B------:R2:W-:Y:S01]  /*4340*/  @!P4 SYNCS.ARRIVE.TRANS64.RED.A0TR RZ, [UR7+0x38], R23 ;  /* 0x00003817ffffc9a7 */ /* 0x0005e20008300407 */
[----:B------:R-:W-:Y:S01]  /*4350*/  UPLOP3.LUT UP1, UPT, UPT, UPT, UPT, 0x80, 0x8 ;  /* 0x000000000008789c */ /* 0x000fe20003f2f070 */
[----:B------:R-:W-:Y:S01]  /*4360*/  SYNCS.ARRIVE.TRANS64.RED.A1T0 RZ, [UR13], RZ ;  /* 0x000000ffffff79a7 */ /* 0x000fe2000810040d */
[----:B------:R-:W-:Y:S09]  /*4370*/  @P3 BRA `(.L_x_75) ;  /* 0xfffffff400503947 */ /* 0x000ff2000383ffff */
[----:B------:R-:W-:-:S04]  /*4380*/  SHF.L.U32 R3, R31, 0x1f, RZ ;  /* 0x0000001f1f037819 */ /* 0x000fc800000006ff */
[----:B------:R-:W1:Y:S02]  /*4390*/  SYNCS.PHASECHK.TRANS64.TRYWAIT P0, [UR7+0x40], R3 ;  /* 0x00004003ff0075a7 */ /* 0x000e640008001107 */
[----:B-1----:R-:W-:Y:S05]  /*43a0*/  @!P0 BRA `(.L_x_76) ;  /* 0x0000004000f08947 */ /* 0x002fea0003800000 */
.L_x_137:
[----:B-1----:R-:W-:-:S07]  /*43b0*/  MOV R0, UR7 ;  /* 0x0000000700007c02 */ /* 0x002fce0008000f00 */
.L_x_77:
[----:B-1----:R-:W-:-:S04]  /*43c0*/  SHF.L.U32 R3, R31, 0x1f, RZ ;  /* 0x0000001f1f037819 */ /* 0x002fc800000006ff */
[----:B------:R1:W3:Y:S03]  /*43d0*/  SYNCS.PHASECHK.TRANS64.TRYWAIT P0, [R0+URZ+0x48], R3 ;  /* 0x00004803000075a7 */ /* 0x0002e600080011ff */
[----:B---3--:R-:W-:Y:S05]  /*43e0*/  @!P0 NANOSLEEP.SYNCS 0x989680 ;  /* 0x009896800000895d */ /* 0x008fea0003900000 */
[----:B------:R-:W3:Y:S02]  /*43f0*/  @!P0 SYNCS.PHASECHK.TRANS64 P0, [R0+URZ+0x48], R3 ;  /* 0x00004803000085a7 */ /* 0x000ee400080010ff */
[----:B--23--:R-:W-:Y:S05]  /*4400*/  @P0 EXIT ;  /* 0x000000000000094d */ /* 0x00cfea0003800000 */
[----:B------:R-:W-:Y:S05]  /*4410*/  BRA `(.L_x_77) ;  /* 0xfffffffc00e87947 */ /* 0x000fea000383ffff */
.L_x_66:
[----:B------:R-:W-:-:S06]  /*4420*/  UISETP.GE.AND UP1, UPT, UR8, 0x4, UPT ;  /* 0x000000040800788c */ /* 0x000fcc000bf26270 */
[----:B------:R-:W-:-:S13]  /*4430*/  PLOP3.LUT P0, PT, PT, PT, UP1, 0x80, 0x8 ;  /* 0x000000000008781c */ /* 0x000fda0003f0f018 */
[----:B------:R-:W-:Y:S05]  /*4440*/  @!P0 EXIT ;  /* 0x000000000000894d */ /* 0x000fea0003800000 */
[----:B------:R-:W-:Y:S01]  /*4450*/  BAR.SYNC.DEFER_BLOCKING 0x6, 0xa0 ;  /* 0x0182800000007b1d */ /* 0x000fe20000010000 */
[C---:B------:R-:W-:Y:S01]  /*4460*/  IMAD.SHL.U32 R3, R189.reuse, 0x40, RZ ;  /* 0x00000040bd037824 */ /* 0x040fe200078e00ff */
[C---:B------:R-:W-:Y:S01]  /*4470*/  LOP3.LUT R193, R189.reuse, 0x60, RZ, 0xc0, !PT ;  /* 0x00000060bdc17812 */ /* 0x040fe200078ec0ff */
[C---:B------:R-:W-:Y:S01]  /*4480*/  IMAD.SHL.U32 R172, R189.reuse, 0x8, RZ ;  /* 0x00000008bdac7824 */ /* 0x040fe200078e00ff */
[C---:B------:R-:W-:Y:S01]  /*4490*/  LOP3.LUT R191, R189.reuse, 0x2, RZ, 0xc0, !PT ;  /* 0x00000002bdbf7812 */ /* 0x040fe200078ec0ff */
[----:B------:R-:W-:Y:S01]  /*44a0*/  IMAD.U32 R79, R189, 0x10000, RZ ;  /* 0x00010000bd4f7824 */ /* 0x000fe200078e00ff */
[----:B------:R-:W-:Y:S02]  /*44b0*/  UMOV UR49, 0x400 ;  /* 0x0000040000317882 */ /* 0x000fe40000000000 */
[----:B------:R-:W1:Y:S01]  /*44c0*/  LDC R177, c[0x0][0x370] ;  /* 0x0000dc00ffb17b82 */ /* 0x000e620000000800 */
[----:B------:R-:W-:Y:S01]  /*44d0*/  ULEA UR49, UR37, UR49, 0x18 ;  /* 0x0000003125317291 */ /* 0x000fe2000f8ec0ff */
[----:B------:R-:W-:Y:S01]  /*44e0*/  LOP3.LUT R5, R3, 0x180, RZ, 0xc0, !PT ;  /* 0x0000018003057812 */ /* 0x000fe200078ec0ff */
[----:B------:R-:W-:Y:S01]  /*44f0*/  HFMA2 R195, -RZ, RZ, 0, 0 ;  /* 0x00000000ffc37431 */ /* 0x000fe200000001ff */
[----:B------:R-:W-:Y:S01]  /*4500*/  LOP3.LUT R79, R79, 0x600000, RZ, 0xc0, !PT ;  /* 0x006000004f4f7812 */ /* 0x000fe200078ec0ff */
[----:B------:R-:W-:Y:S01]  /*4510*/  UIADD3 UR4, UPT, UPT, UR49, 0x4200, URZ ;  /* 0x0000420031047890 */ /* 0x000fe2000fffe0ff */
[----:B------:R-:W-:Y:S01]  /*4520*/  LOP3.LUT R172, R5, 0x30, R172, 0xf8, !PT ;  /* 0x0000003005ac7812 */ /* 0x000fe200078ef8ac */
[----:B------:R-:W-:Y:S01]  /*4530*/  IMAD.MOV.U32 R76, RZ, RZ, RZ ;  /* 0x000000ffff4c7224 */ /* 0x000fe200078e00ff */
[----:B------:R-:W2:Y:S01]  /*4540*/  LDC R74, c[0x0][0xb0c] ;  /* 0x0002c300ff4a7b82 */ /* 0x000ea20000000800 */
[----:B------:R-:W-:-:S02]  /*4550*/  LOP3.LUT R189, R189, 0x4, RZ, 0xc0, !PT ;  /* 0x00000004bdbd7812 */ /* 0x000fc400078ec0ff */
[----:B------:R-:W-:Y:S02]  /*4560*/  CS2R R182, SRZ ;  /* 0x0000000000b67805 */ /* 0x000fe4000001ff00 */
[----:B------:R-:W-:Y:S02]  /*4570*/  LOP3.LUT R172, R172, 0x1e40, R3, 0xf8, !PT ;  /* 0x00001e40acac7812 */ /* 0x000fe400078ef803 */
[----:B------:R-:W-:Y:S02]  /*4580*/  CS2R R180, SRZ ;  /* 0x0000000000b47805 */ /* 0x000fe4000001ff00 */
[----:B------:R-:W-:Y:S01]  /*4590*/  IADD3 R188, PT, PT, -R189, 0x2, RZ ;  /* 0x00000002bdbc7810 */ /* 0x000fe20007ffe1ff */
[----:B------:R-:W-:Y:S01]  /*45a0*/  IMAD.MOV R176, RZ, RZ, -R191 ;  /* 0x000000ffffb07224 */ /* 0x000fe200078e0abf */
[----:B------:R-:W-:Y:S01]  /*45b0*/  MOV R192, UR4 ;  /* 0x0000000400c07c02 */ /* 0x000fe20008000f00 */
[----:B------:R-:W4:Y:S01]  /*45c0*/  LDC R174, c[0x0][0xb20] ;  /* 0x0002c800ffae7b82 */ /* 0x000f220000000800 */
[----:B------:R-:W3:Y:S01]  /*45d0*/  LDS R0, [UR49+0x110] ;  /* 0x00011031ff007984 */ /* 0x000ee20008000800 */
[----:B------:R-:W-:Y:S01]  /*45e0*/  VIADD R190, R172, UR49 ;  /* 0x00000031acbe7c36 */ /* 0x000fe20008000000 */
[----:B------:R-:W1:Y:S01]  /*45f0*/  LDCU.64 UR52, c[0x0][0x348] ;  /* 0x00006900ff3477ac */ /* 0x000e620008000a00 */
[----:B------:R-:W-:-:S02]  /*4600*/  IMAD.MOV R175, RZ, RZ, -R189 ;  /* 0x000000ffffaf7224 */ /* 0x000fc400078e0abd */
[----:B------:R-:W-:Y:S01]  /*4610*/  VIADD R190, R190, 0x200 ;  /* 0x00000200bebe7836 */ /* 0x000fe20000000000 */
[----:B------:R-:W1:Y:S01]  /*4620*/  LDCU.64 UR38, c[0x0][0x888] ;  /* 0x00011100ff2677ac */ /* 0x000e620008000a00 */
[----:B------:R-:W1:Y:S01]  /*4630*/  LDC R73, c[0x0][0xb30] ;  /* 0x0002cc00ff497b82 */ /* 0x000e620000000800 */
[----:B------:R-:W1:Y:S01]  /*4640*/  LDCU.64 UR44, c[0x0][0x890] ;  /* 0x00011200ff2c77ac */ /* 0x000e620008000a00 */
[----:B------:R-:W-:-:S06]  /*4650*/  UIADD3 UR48, UPT, UPT, UR49, 0x200, URZ ;  /* 0x0000020031307890 */ /* 0x000fcc000fffe0ff */
[----:B------:R-:W1:Y:S08]  /*4660*/  LDC.64 R168, c[0x0][0xb10] ;  /* 0x0002c400ffa87b82 */ /* 0x000e700000000a00 */
[----:B------:R-:W1:Y:S08]  /*4670*/  LDC.64 R70, c[0x0][0xb18] ;  /* 0x0002c600ff467b82 */ /* 0x000e700000000a00 */
[----:B------:R-:W1:Y:S08]  /*4680*/  LDC.64 R68, c[0x0][0xb28] ;  /* 0x0002ca00ff447b82 */ /* 0x000e700000000a00 */
[----:B------:R-:W1:Y:S01]  /*4690*/  LDC.64 R166, c[0x0][0x8b0] ;  /* 0x00022c00ffa67b82 */ /* 0x000e620000000a00 */
[----:B---3--:R-:W-:-:S07]  /*46a0*/  IMAD.IADD R79, R0, 0x1, R79 ;  /* 0x00000001004f7824 */ /* 0x008fce00078e024f */
[----:B------:R-:W3:Y:S08]  /*46b0*/  LDC.64 R164, c[0x0][0x8a8] ;  /* 0x00022a00ffa47b82 */ /* 0x000ef00000000a00 */
[----:B--2-4-:R-:W1:Y:S02]  /*46c0*/  LDC R178, c[0x0][0x374] ;  /* 0x0000dd00ffb27b82 */ /* 0x014e640000000800 */
.L_x_104:
[C---:B------:R-:W-:Y:S02]  /*46d0*/  LEA R0, R195.reuse, UR49, 0x3 ;  /* 0x00000031c3007c11 */ /* 0x040fe4000f8e18ff */
[----:B------:R-:W-:Y:S02]  /*46e0*/  SHF.L.U32 R3, R182, 0x1f, RZ ;  /* 0x0000001fb6037819 */ /* 0x000fe400000006ff */
[----:B------:R-:W-:Y:S02]  /*46f0*/  LEA R16, R195, UR49, 0x4 ;  /* 0x00000031c3107c11 */ /* 0x000fe4000f8e20ff */
[----:B------:R-:W2:Y:S02]  /*4700*/  SYNCS.PHASECHK.TRANS64.TRYWAIT P0, [R0+URZ+0x60], R3 ;  /* 0x00006003000075a7 */ /* 0x000ea400080011ff */
[----:B-12---:R-:W-:Y:S05]  /*4710*/  @!P0 BRA `(.L_x_78) ;  /* 0x00000040002c8947 */ /* 0x006fea0003800000 */
.L_x_138:
[----:B------:R-:W4:Y:S01]  /*4720*/  LDC.64 R12, c[0x0][0xb10] ;  /* 0x0002c400ff0c7b82 */ /* 0x000f220000000a00 */
[----:B------:R-:W3:Y:S01]  /*4730*/  LDS.128 R16, [R16+0xf0] ;  /* 0x0000f00010107984 */ /* 0x000ee20000000c00 */
[----:B-1----:R-:W-:Y:S01]  /*4740*/  ISETP.NE.AND P1, PT, R73, 0x1, PT ;  /* 0x000000014900780c */ /* 0x002fe20003f25270 */
[----:B--2---:R-:W-:Y:S01]  /*4750*/  VIADD R0, R0, 0x70 ;  /* 0x0000007000007836 */ /* 0x004fe20000000000 */
[----:B------:R-:W-:Y:S04]  /*4760*/  ISETP.GE.AND P0, PT, R72, 0x1, PT ;  /* 0x000000014800780c */ /* 0x000fe80003f06270 */
[----:B------:R-:W1:Y:S01]  /*4770*/  LDC.64 R10, c[0x0][0xb18] ;  /* 0x0002c600ff0a7b82 */ /* 0x000e620000000a00 */
[----:B------:R-:W-:Y:S01]  /*4780*/  PRMT R0, RZ, 0x654, R0 ;  /* 0x00000654ff007816 */ /* 0x000fe20000000000 */
[----:B------:R-:W-:Y:S01]  /*4790*/  @!PT LDS RZ, [RZ] ;  /* 0x00000000fffff984 */ /* 0x000fe20000000800 */
[----:B------:R-:W-:Y:S01]  /*47a0*/  @!PT LDS RZ, [RZ] ;  /* 0x00000000fffff984 */ /* 0x000fe20000000800 */
[----:B------:R-:W-:Y:S01]  /*47b0*/  @!PT LDS RZ, [RZ] ;  /* 0x00000000fffff984 */ /* 0x000fe20000000800 */
[----:B------:R-:W-:Y:S01]  /*47c0*/  @!PT LDS RZ, [RZ] ;  /* 0x00000000fffff984 */ /* 0x000fe20000000800 */
[----:B------:R2:W-:Y:S06]  /*47d0*/  MEMBAR.ALL.CTA ;  /* 0x0000000000007992 */ /* 0x0005ec0000008000 */
[----:B--2---:R-:W2:Y:S01]  /*47e0*/  FENCE.VIEW.ASYNC.S ;  /* 0x00000000000073c6 */ /* 0x004ea20000000000 */
[----:B------:R-:W1:Y:S08]  /*47f0*/  @!P1 LDC R14, c[0x0][0xb20] ;  /* 0x0002c800ff0e9b82 */ /* 0x000e700000000800 */
[----:B------:R-:W1:Y:S01]  /*4800*/  @!P1 LDC R9, c[0x0][0xb0c] ;  /* 0x0002c300ff099b82 */ /* 0x000e620000000800 */
[----:B--2---:R2:W-:Y:S01]  /*4810*/  SYNCS.ARRIVE.TRANS64.RED.A1T0 RZ, [R0+URZ], RZ ;  /* 0x000000ff00ff79a7 */ /* 0x0045e200081004ff */
[----:B---3--:R-:W-:Y:S04]  /*4820*/  LOP3.LUT P4, RZ, R18, 0x1, RZ, 0xc0, !PT ;  /* 0x0000000112ff7812 */ /* 0x008fe8000788c0ff */
[----:B------:R-:W-:Y:S09]  /*4830*/  P2R R194, PR, RZ, 0x10 ;  /* 0x00000010ffc27803 */ /* 0x000ff20000000000 */
[----:B------:R-:W-:Y:S02]  /*4840*/  @P4 MOV R77, R16 ;  /* 0x00000010004d4202 */ /* 0x000fe40000000f00 */
[----:B------:R-:W-:Y:S01]  /*4850*/  @P4 LOP3.LUT R75, R17, 0xffff, RZ, 0xc0, !PT ;  /* 0x0000ffff114b4812 */ /* 0x000fe200078ec0ff */
[----:B--2-4-:R-:W-:Y:S06]  /*4860*/  @!P0 BRA `(.L_x_79) ;  /* 0x0000000000a48947 */ /* 0x014fec0003800000 */
[----:B------:R-:W-:Y:S01]  /*4870*/  IMAD.HI.U32 R23, R178, R71, RZ ;  /* 0x00000047b2177227 */ /* 0x000fe200078e00ff */
[----:B------:R-:W-:Y:S02]  /*4880*/  ISETP.NE.AND P0, PT, R70, 0x1, PT ;  /* 0x000000014600780c */ /* 0x000fe40003f05270 */
[----:B------:R-:W-:Y:S01]  /*4890*/  ISETP.NE.AND P2, PT, R72, 0x1, PT ;  /* 0x000000014800780c */ /* 0x000fe20003f45270 */
[----:B------:R-:W-:Y:S01]  /*48a0*/  IMAD.HI.U32 R22, R177, R168, RZ ;  /* 0x000000a8b1167227 */ /* 0x000fe200078e00ff */
[----:B------:R-:W-:Y:S02]  /*48b0*/  SHF.R.U32.HI R23, RZ, R174, R23 ;  /* 0x000000aeff177219 */ /* 0x000fe40000011617 */
[----:B------:R-:W-:Y:S01]  /*48c0*/  ISETP.NE.AND P3, PT, R74, 0x1, PT ;  /* 0x000000014a00780c */ /* 0x000fe20003f65270 */
[----:B------:R-:W-:Y:S01]  /*48d0*/  IMAD.HI.U32 R26, R77, R168, RZ ;  /* 0x000000a84d1a7227 */ /* 0x000fe200078e00ff */
[----:B------:R-:W-:Y:S02]  /*48e0*/  SHF.R.U32.HI R22, RZ, R169, R22 ;  /* 0x000000a9ff167219 */ /* 0x000fe40000011616 */
[----:B------:R-:W-:Y:S01]  /*48f0*/  SEL R3, R178, R23, !P0 ;  /* 0x00000017b2037207 */ /* 0x000fe20004000000 */
[----:B------:R-:W-:Y:S01]  /*4900*/  IMAD.HI.U32 R23, R75, R71, RZ ;  /* 0x000000474b177227 */ /* 0x000fe200078e00ff */
[----:B------:R-:W-:Y:S02]  /*4910*/  SEL R7, R177, R22, !P3 ;  /* 0x00000016b1077207 */ /* 0x000fe40005800000 */
[----:B------:R-:W-:Y:S01]  /*4920*/  SHF.R.U32.HI R26, RZ, R169, R26 ;  /* 0x000000a9ff1a7219 */ /* 0x000fe2000001161a */
[-C--:B------:R-:W-:Y:S04]  /*4930*/  IMAD.HI.U32 R22, R3, R68.reuse, RZ ;  /* 0x0000004403167227 */ /* 0x080fe800078e00ff */
[----:B------:R-:W-:Y:S01]  /*4940*/  IMAD.HI.U32 R24, R7, R68, RZ ;  /* 0x0000004407187227 */ /* 0x000fe200078e00ff */
[-C--:B------:R-:W-:Y:S02]  /*4950*/  @P2 SHF.R.U32.HI R3, RZ, R69.reuse, R22 ;  /* 0x00000045ff032219 */ /* 0x080fe40000011616 */
[----:B------:R-:W-:Y:S02]  /*4960*/  SHF.R.U32.HI R22, RZ, R174, R23 ;  /* 0x000000aeff167219 */ /* 0x000fe40000011617 */
[----:B------:R-:W-:Y:S01]  /*4970*/  @P2 SHF.R.U32.HI R7, RZ, R69, R24 ;  /* 0x00000045ff072219 */ /* 0x000fe20000011618 */
[C---:B------:R-:W-:Y:S01]  /*4980*/  IMAD R2, R72.reuse, R3, RZ ;  /* 0x0000000348027224 */ /* 0x040fe200078e02ff */
[----:B------:R-:W-:Y:S02]  /*4990*/  SEL R5, R75, R22, !P0 ;  /* 0x000000164b057207 */ /* 0x000fe40004000000 */
[----:B------:R-:W-:Y:S01]  /*49a0*/  SEL R3, R77, R26, !P3 ;  /* 0x0000001a4d037207 */ /* 0x000fe20005800000 */
[----:B------:R-:W-:Y:S01]  /*49b0*/  IMAD R4, R72, R7, RZ ;  /* 0x0000000748047224 */ /* 0x000fe200078e02ff */
[C---:B------:R-:W-:Y:S01]  /*49c0*/  ISETP.GE.AND P0, PT, R5.reuse, R2, PT ;  /* 0x000000020500720c */ /* 0x040fe20003f06270 */
[----:B------:R-:W-:Y:S03]  /*49d0*/  IMAD.HI.U32 R6, R5, R68, RZ ;  /* 0x0000004405067227 */ /* 0x000fe600078e00ff */
[----:B------:R-:W-:Y:S01]  /*49e0*/  ISETP.GE.OR P0, PT, R3, R4, P0 ;  /* 0x000000040300720c */ /* 0x000fe20000706670 */
[----:B------:R-:W-:Y:S01]  /*49f0*/  IMAD.MOV R4, RZ, RZ, -R3 ;  /* 0x000000ffff047224 */ /* 0x000fe200078e0a03 */
[-C--:B------:R-:W-:Y:S03]  /*4a00*/  SHF.R.U32.HI R6, RZ, R69.reuse, R6 ;  /* 0x00000045ff067219 */ /* 0x080fe60000011606 */
[----:B------:R-:W-:Y:S01]  /*4a10*/  IMAD R77, R74, R4, R77 ;  /* 0x000000044a4d7224 */ /* 0x000fe200078e024d */
[----:B------:R-:W-:Y:S05]  /*4a20*/  SEL R15, R5, R6, !P2 ;  /* 0x00000006050f7207 */ /* 0x000fea0005000000 */
[----:B------:R-:W-:Y:S02]  /*4a30*/  IMAD.MOV R6, RZ, RZ, -R15 ;  /* 0x000000ffff067224 */ /* 0x000fe400078e0a0f */
[C---:B------:R-:W-:Y:S04]  /*4a40*/  @!P0 IMAD.HI.U32 R2, R3.reuse, R68, RZ ;  /* 0x0000004403028227 */ /* 0x040fe800078e00ff */
[----:B------:R-:W-:Y:S01]  /*4a50*/  IMAD R6, R72, R6, R5 ;  /* 0x0000000648067224 */ /* 0x000fe200078e0205 */
[----:B------:R-:W-:Y:S04]  /*4a60*/  @!P0 SHF.R.U32.HI R2, RZ, R69, R2 ;  /* 0x00000045ff028219 */ /* 0x000fe80000011602 */
[----:B------:R-:W-:Y:S02]  /*4a70*/  @!P0 SEL R0, R3, R2, !P2 ;  /* 0x0000000203008207 */ /* 0x000fe40005000000 */
[----:B------:R-:W-:Y:S02]  /*4a80*/  IADD3 R2, PT, PT, -R5, RZ, RZ ;  /* 0x000000ff05027210 */ /* 0x000fe40007ffe1ff */
[----:B------:R-:W-:Y:S01]  /*4a90*/  @!P0 IADD3 R8, PT, PT, R15, -R0, RZ ;  /* 0x800000000f088210 */ /* 0x000fe20007ffe0ff */
[----:B------:R-:W-:Y:S02]  /*4aa0*/  @!P0 IMAD R0, R7, R6, R0 ;  /* 0x0000000607008224 */ /* 0x000fe400078e0200 */
[----:B------:R-:W-:Y:S02]  /*4ab0*/  IMAD R75, R70, R2, R75 ;  /* 0x00000002464b7224 */ /* 0x000fe400078e024b */
[----:B------:R-:W-:Y:S02]  /*4ac0*/  @!P0 IMAD R5, R8, R72, R3 ;  /* 0x0000004808058224 */ /* 0x000fe400078e0203 */
[----:B------:R-:W-:Y:S04]  /*4ad0*/  @!P0 IMAD.MOV.U32 R3, RZ, RZ, R0 ;  /* 0x000000ffff038224 */ /* 0x000fe800078e0000 */
[----:B------:R-:W-:Y:S02]  /*4ae0*/  IMAD R77, R3, R74, R77 ;  /* 0x0000004a034d7224 */ /* 0x000fe400078e024d */
[----:B------:R-:W-:Y:S07]  /*4af0*/  IMAD R75, R5, R70, R75 ;  /* 0x00000046054b7224 */ /* 0x000fee00078e024b */
.L_x_79:
[----:B-1----:R-:W-:Y:S01]  /*4b00*/  @!P1 ISETP.NE.AND P0, PT, R10, 0x1, PT ;  /* 0x000000010a00980c */ /* 0x002fe20003f05270 */
[----:B------:R-:W-:Y:S01]  /*4b10*/  @!P1 IMAD.HI.U32 R0, R77, R12, RZ ;  /* 0x0000000c4d009227 */ /* 0x000fe200078e00ff */
[----:B------:R-:W-:Y:S01]  /*4b20*/  @!P1 ISETP.NE.AND P2, PT, R9, 0x1, PT ;  /* 0x000000010900980c */ /* 0x000fe20003f45270 */
[----:B------:R-:W-:Y:S01]  /*4b30*/  ULOP3.LUT UP0, URZ, UR48, 0x1b0, URZ, 0xc0, !UPT ;  /* 0x000001b030ff7892 */ /* 0x000fe2000f80c0ff */
[----:B------:R-:W-:Y:S01]  /*4b40*/  R2UR UR42, R21 ;  /* 0x00000000152a72ca */ /* 0x000fe200000e0000 */
[----:B------:R-:W-:Y:S01]  /*4b50*/  @!P1 IMAD.HI.U32 R3, R75, R11, RZ ;  /* 0x0000000b4b039227 */ /* 0x000fe200078e00ff */
[----:B------:R-:W-:Y:S02]  /*4b60*/  @!P1 SHF.R.U32.HI R0, RZ, R13, R0 ;  /* 0x0000000dff009219 */ /* 0x000fe40000011600 */
[----:B------:R-:W-:Y:S01]  /*4b70*/  R2UR UR41, R20 ;  /* 0x00000000142972ca */ /* 0x000fe200000e0000 */
[----:B------:R-:W-:Y:S01]  /*4b80*/  VIADD R195, R195, 0x1 ;  /* 0x00000001c3c37836 */ /* 0x000fe20000000000 */
[----:B------:R-:W-:Y:S02]  /*4b90*/  @!P1 SHF.R.U32.HI R2, RZ, R14, R3 ;  /* 0x0000000eff029219 */ /* 0x000fe40000011603 */
[----:B------:R-:W-:Y:S02]  /*4ba0*/  @!P1 SEL R3, R77, R0, !P2 ;  /* 0x000000004d039207 */ /* 0x000fe40005000000 */
[----:B------:R-:W-:Y:S02]  /*4bb0*/  @!P1 SEL R2, R75, R2, !P0 ;  /* 0x000000024b029207 */ /* 0x000fe40004000000 */
[----:B------:R-:W-:Y:S01]  /*4bc0*/  @P4 SHF.R.U32.HI R179, RZ, 0x10, R17 ;  /* 0x00000010ffb34819 */ /* 0x000fe20000011611 */
[----:B------:R-:W-:Y:S02]  /*4bd0*/  USHF.L.U32 UR42, UR42, 0x7, URZ ;  /* 0x000000072a2a7899 */ /* 0x000fe400080006ff */
[----:B------:R-:W-:Y:S02]  /*4be0*/  @!P1 IMAD.IADD R0, R2, 0x1, -R3 ;  /* 0x0000000102009824 */ /* 0x000fe400078e0a03 */
[----:B------:R-:W-:Y:S01]  /*4bf0*/  @!P1 IMAD.IADD R2, R3, 0x1, -R2 ;  /* 0x0000000103029824 */ /* 0x000fe200078e0a02 */
[----:B------:R-:W-:Y:S01]  /*4c00*/  USHF.L.U32 UR41, UR41, 0x7, URZ ;  /* 0x0000000729297899 */ /* 0x000fe200080006ff */
[----:B------:R-:W-:Y:S02]  /*4c10*/  @!P1 IMAD R77, R0, R9, R77 ;  /* 0x00000009004d9224 */ /* 0x000fe400078e024d */
[----:B------:R-:W-:Y:S01]  /*4c20*/  @!P1 IMAD R75, R2, R10, R75 ;  /* 0x0000000a024b9224 */ /* 0x000fe200078e024b */
[----:B------:R-:W-:Y:S08]  /*4c30*/  BRA.U !UP0, `(.L_x_80) ;  /* 0x0000000108407547 */ /* 0x000ff0000b800000 */
[----:B------:R-:W1:Y:S01]  /*4c40*/  LDCU.64 UR8, c[0x4][0x80] ;  /* 0x01001000ff0877ac */ /* 0x000e620008000a00 */
[----:B------:R-:W-:Y:S01]  /*4c50*/  MOV R3, 0x0 ;  /* 0x0000000000037802 */ /* 0x000fe20000000f00 */
[----:B------:R-:W-:Y:S02]  /*4c60*/  HFMA2 R12, -RZ, RZ, 0, 5.9604644775390625e-08 ;  /* 0x00000001ff0c7431 */ /* 0x000fe400000001ff */
[----:B------:R-:W-:Y:S02]  /*4c70*/  IMAD.MOV.U32 R8, RZ, RZ, 0x70 ;  /* 0x00000070ff087424 */ /* 0x000fe400078e00ff */
[----:B------:R-:W-:Y:S01]  /*4c80*/  IMAD.MOV.U32 R13, RZ, RZ, RZ ;  /* 0x000000ffff0d7224 */ /* 0x000fe200078e00ff */
[----:B------:R-:W2:Y:S01]  /*4c90*/  LDCU.64 UR6, c[0x4][0x88] ;  /* 0x01001100ff0677ac */ /* 0x000ea20008000a00 */
[----:B------:R-:W3:Y:S01]  /*4ca0*/  LDC.64 R2, c[0x4][R3] ;  /* 0x0100000003027b82 */ /* 0x000ee20000000a00 */
[----:B------:R-:W4:Y:S01]  /*4cb0*/  LDCU.64 UR4, c[0x4][0x8] ;  /* 0x01000100ff0477ac */ /* 0x000f220008000a00 */
[----:B-1----:R-:W-:Y:S01]  /*4cc0*/  MOV R5, UR9 ;  /* 0x0000000900057c02 */ /* 0x002fe20008000f00 */
[----:B------:R-:W-:Y:S01]  /*4cd0*/  IMAD.U32 R4, RZ, RZ, UR8 ;  /* 0x00000008ff047e24 */ /* 0x000fe2000f8e00ff */
[----:B--2---:R-:W-:Y:S01]  /*4ce0*/  MOV R7, UR7 ;  /* 0x0000000700077c02 */ /* 0x004fe20008000f00 */
[----:B------:R-:W-:Y:S01]  /*4cf0*/  IMAD.U32 R6, RZ, RZ, UR6 ;  /* 0x00000006ff067e24 */ /* 0x000fe2000f8e00ff */
[----:B----4-:R-:W-:Y:S01]  /*4d00*/  MOV R11, UR5 ;  /* 0x00000005000b7c02 */ /* 0x010fe20008000f00 */
[----:B------:R-:W-:Y:S02]  /*4d10*/  IMAD.U32 R10, RZ, RZ, UR4 ;  /* 0x00000004ff0a7e24 */ /* 0x000fe4000f8e00ff */
[----:B------:R-:W-:Y:S07]  /*4d20*/  LEPC R20, `(.L_x_80) ;  /* 0x000000001014794e */ /* 0x000fee0000000000 */
[----:B---3-5:R-:W-:Y:S05]  /*4d30*/  CALL.ABS.NOINC R2 ;  /* 0x0000000002007343 */ /* 0x028fea0003c00000 */
.L_x_80:
[----:B------:R-:W-:Y:S01]  /*4d40*/  LOP3.LUT P0, RZ, R192, 0x1b0, RZ, 0xc0, !PT ;  /* 0x000001b0c0ff7812 */ /* 0x000fe2000780c0ff */
[----:B------:R-:W-:Y:S11]  /*4d50*/  BSSY.RECONVERGENT B6, `(.L_x_81) ;  /* 0x0000013000067945 */ /* 0x000ff60003800200 */
[----:B------:R-:W-:Y:S01]  /*4d60*/  @!UPT UIADD3 URZ, UPT, UPT, URZ, URZ, URZ ;  /* 0x000000fffffff290 */ /* 0x000fe2000fffe0ff */
[----:B------:R-:W-:Y:S05]  /*4d70*/  @!P0 BRA `(.L_x_82) ;  /* 0x0000000000408947 */ /* 0x000fea0003800000 */
        /* <DEDUP_REMOVED lines=16> */
.L_x_82:
[----:B------:R-:W-:Y:S05]  /*4e80*/  BSYNC.RECONVERGENT B6 ;  /* 0x0000000000067941 */ /* 0x000fea0003800200 */
.L_x_81:
[----:B------:R-:W-:Y:S01]  /*4e90*/  ISETP.NE.U32.AND P4, PT, R166, RZ, PT ;  /* 0x000000ffa600720c */ /* 0x000fe20003f85070 */
[----:B------:R-:W-:Y:S01]  /*4ea0*/  UISETP.NE.AND UP2, UPT, UR50, URZ, UPT ;  /* 0x000000ff3200728c */ /* 0x000fe2000bf45270 */
[----:B------:R-:W-:Y:S01]  /*4eb0*/  ISETP.NE.U32.AND P2, PT, RZ, UR38, PT ;  /* 0x00000026ff007c0c */ /* 0x000fe2000bf45070 */
[----:B------:R-:W-:Y:S01]  /*4ec0*/  UISETP.NE.U32.AND UP1, UPT, UR44, URZ, UPT ;  /* 0x000000ff2c00728c */ /* 0x000fe2000bf25070 */
[----:B------:R-:W-:Y:S01]  /*4ed0*/  ISETP.NE.AND.EX P4, PT, R167, RZ, PT, P4 ;  /* 0x000000ffa700720c */ /* 0x000fe20003f85340 */
[----:B------:R-:W-:Y:S01]  /*4ee0*/  UPLOP3.LUT UP0, UPT, UPT, UPT, UPT, 0x40, 0x4 ;  /* 0x000000000004789c */ /* 0x000fe20003f0e870 */
[----:B------:R-:W-:Y:S01]  /*4ef0*/  ISETP.NE.AND.EX P2, PT, RZ, UR39, PT, P2 ;  /* 0x00000027ff007c0c */ /* 0x000fe2000bf45320 */
[----:B------:R-:W-:Y:S01]  /*4f00*/  UISETP.NE.AND.EX UP1, UPT, UR45, URZ, UPT, UP1 ;  /* 0x000000ff2d00728c */ /* 0x000fe2000bf25310 */
[----:B------:R-:W-:Y:S04]  /*4f10*/  PLOP3.LUT P1, PT, PT, PT, UP2, 0x80, 0x8 ;  /* 0x000000000008781c */ /* 0x000fe80003f2f028 */
[----:B------:R-:W-:Y:S06]  /*4f20*/  @UP2 UPLOP3.LUT UP0, UPT, UPT, UPT, UP1, 0x80, 0x8 ;  /* 0x000000000008289c */ /* 0x000fec0003f0f010 */
[----:B------:R-:W-:Y:S01]  /*4f30*/  PLOP3.LUT P0, PT, PT, PT, UP0, 0x80, 0x8 ;  /* 0x000000000008781c */ /* 0x000fe20003f0f008 */
[----:B------:R-:W-:Y:S01]  /*4f40*/  @!UPT UIADD3 URZ, UPT, UPT, URZ, URZ, URZ ;  /* 0x000000fffffff290 */ /* 0x000fe2000fffe0ff */
[----:B------:R-:W-:Y:S11]  /*4f50*/  BRA.U !UP1, `(.L_x_83) ;  /* 0x0000000109387547 */ /* 0x000ff6000b800000 */
[----:B------:R-:W-:Y:S01]  /*4f60*/  UISETP.NE.U32.AND UP0, UPT, UR38, URZ, UPT ;  /* 0x000000ff2600728c */ /* 0x000fe2000bf05070 */
[----:B------:R-:W-:Y:S02]  /*4f70*/  HFMA2 R0, -RZ, RZ, 0, 5.9604644775390625e-08 ;  /* 0x00000001ff007431 */ /* 0x000fe400000001ff */
[----:B------:R-:W-:Y:S01]  /*4f80*/  IMAD.MOV.U32 R171, RZ, RZ, 0x1 ;  /* 0x00000001ffab7424 */ /* 0x000fe200078e00ff */
[----:B------:R-:W-:Y:S06]  /*4f90*/  UISETP.NE.AND.EX UP0, UPT, UR39, URZ, UPT, UP0 ;  /* 0x000000ff2700728c */ /* 0x000fec000bf05300 */
[----:B------:R-:W-:Y:S05]  /*4fa0*/  PLOP3.LUT P3, PT, PT, PT, UP0, 0x80, 0x8 ;  /* 0x000000000008781c */ /* 0x000fea0003f6f008 */
[----:B------:R-:W1:Y:S01]  /*4fb0*/  @UP0 LDCU.64 UR6, c[0x0][0x888] ;  /* 0x00011100ff0607ac */ /* 0x000e620008000a00 */
[----:B------:R-:W-:Y:S07]  /*4fc0*/  @UP0 UIMAD UR4, UR36, UR44, URZ ;  /* 0x0000002c240402a4 */ /* 0x000fee000f8e02ff */
[----:B------:R-:W-:Y:S01]  /*4fd0*/  @!P3 PRMT R171, R0, 0x7610, R171 ;  /* 0x0000761000abb816 */ /* 0x000fe200000000ab */
[----:B-1----:R-:W-:Y:S03]  /*4fe0*/  @UP0 UIMAD.WIDE UR6, UR4, 0x4, UR6 ;  /* 0x00000004040608a5 */ /* 0x002fe6000f8e0206 */
[----:B------:R-:W1:Y:S03]  /*4ff0*/  @!UP0 LDCU UR4, c[0x0][0x880] ;  /* 0x00011000ff0487ac */ /* 0x000e660008000800 */
[----:B------:R-:W-:Y:S01]  /*5000*/  IMAD.U32 R2, RZ, RZ, UR6 ;  /* 0x00000006ff027e24 */ /* 0x000fe2000f8e00ff */
[----:B------:R-:W-:Y:S05]  /*5010*/  MOV R3, UR7 ;  /* 0x0000000700037c02 */ /* 0x000fea0008000f00 */
[----:B-----5:R2:W5:Y:S02]  /*5020*/  @P3 LDG.E R81, desc[UR46][R2.64] ;  /* 0x0000002e02513981 */ /* 0x020564000c1e1900 */
[----:B-12---:R-:W-:Y:S02]  /*5030*/  @!P3 IMAD.U32 R81, RZ, RZ, UR4 ;  /* 0x00000004ff51be24 */ /* 0x006fe4000f8e00ff */
.L_x_83:
[----:B------:R-:W-:Y:S05]  /*5040*/  @!P4 BRA `(.L_x_84) ;  /* 0x000000000020c947 */ /* 0x000fea0003800000 */
[----:B------:R-:W-:Y:S04]  /*5050*/  ISETP.NE.U32.AND P3, PT, R164, RZ, PT ;  /* 0x000000ffa400720c */ /* 0x000fe80003f65070 */
[----:B------:R-:W-:Y:S11]  /*5060*/  ISETP.NE.AND.EX P3, PT, R165, RZ, PT, P3 ;  /* 0x000000ffa500720c */ /* 0x000ff60003f65330 */
[----:B------:R-:W-:Y:S02]  /*5070*/  @!UPT UIADD3 URZ, UPT, UPT, URZ, URZ, URZ ;  /* 0x000000fffffff290 */ /* 0x000fe4000fffe0ff */
[----:B------:R-:W1:Y:S01]  /*5080*/  @P3 LDC.64 R2, c[0x0][0x8a8] ;  /* 0x00022a00ff023b82 */ /* 0x000e620000000a00 */
[----:B------:R-:W-:Y:S04]  /*5090*/  @P3 IMAD R0, R166, UR36, RZ ;  /* 0x00000024a6003c24 */ /* 0x000fe8000f8e02ff */
[----:B-1----:R-:W-:Y:S05]  /*50a0*/  @P3 IMAD.WIDE R2, R0, 0x4, R2 ;  /* 0x0000000400023825 */ /* 0x002fea00078e0202 */
[----:B-----5:R1:W5:Y:S02]  /*50b0*/  @P3 LDG.E R78, desc[UR46][R2.64] ;  /* 0x0000002e024e3981 */ /* 0x020364000c1e1900 */
[----:B-1----:R-:W2:Y:S02]  /*50c0*/  @!P3 LDC R78, c[0x0][0x8a0] ;  /* 0x00022800ff4ebb82 */ /* 0x002ea40000000800 */
.L_x_84:
[----:B-----5:R-:W-:Y:S01]  /*50d0*/  FSETP.NEU.AND P4, PT, R81, RZ, PT ;  /* 0x000000ff5100720b */ /* 0x020fe20003f8d000 */
[----:B------:R-:W-:Y:S01]  /*50e0*/  BSSY B1, `(.L_x_85) ;  /* 0x0000047000017945 */ /* 0x000fe20003800000 */
[----:B------:R-:W-:Y:S01]  /*50f0*/  SEL R5, RZ, 0xffffffff, P2 ;  /* 0xffffffffff057807 */ /* 0x000fe20001000000 */
[----:B------:R-:W-:Y:S01]  /*5100*/  IMAD.MOV.U32 R208, RZ, RZ, 0x1 ;  /* 0x00000001ffd07424 */ /* 0x000fe200078e00ff */
[----:B------:R-:W-:Y:S01]  /*5110*/  LOP3.LUT P3, RZ, R171, 0xff, RZ, 0xc0, !PT ;  /* 0x000000ffabff7812 */ /* 0x000fe2000786c0ff */
[C---:B------:R-:W-:Y:S01]  /*5120*/  IMAD R80, R76.reuse, 0x80, R79 ;  /* 0x000000804c507824 */ /* 0x040fe200078e024f */
[----:B------:R-:W-:Y:S02]  /*5130*/  @P1 SEL R0, RZ, 0xffffffff, P4 ;  /* 0xffffffffff001807 */ /* 0x000fe40002000000 */
[----:B------:R-:W-:Y:S02]  /*5140*/  CS2R R162, SRZ ;  /* 0x0000000000a27805 */ /* 0x000fe4000001ff00 */
[----:B------:R-:W-:Y:S02]  /*5150*/  LEA R3, R181, UR49, 0x3 ;  /* 0x00000031b5037c11 */ /* 0x000fe4000f8e18ff */
[----:B------:R-:W-:Y:S02]  /*5160*/  CS2R R160, SRZ ;  /* 0x0000000000a07805 */ /* 0x000fe4000001ff00 */
[----:B------:R-:W-:Y:S02]  /*5170*/  @P0 SEL R0, R5, R0, !P3 ;  /* 0x0000000005000207 */ /* 0x000fe40005800000 */
[----:B------:R-:W-:Y:S02]  /*5180*/  CS2R R158, SRZ ;  /* 0x00000000009e7805 */ /* 0x000fe4000001ff00 */
[----:B------:R-:W-:Y:S02]  /*5190*/  LEA R207, R76, UR49, 0x3 ;  /* 0x000000314ccf7c11 */ /* 0x000fe4000f8e18ff */
[----:B------:R-:W-:Y:S02]  /*51a0*/  CS2R R156, SRZ ;  /* 0x00000000009c7805 */ /* 0x000fe4000001ff00 */
[----:B------:R-:W-:Y:S02]  /*51b0*/  @P1 LOP3.LUT R0, R0, 0x1, RZ, 0xc0, !PT ;  /* 0x0000000100001812 */ /* 0x000fe400078ec0ff */
[----:B------:R-:W-:Y:S02]  /*51c0*/  CS2R R154, SRZ ;  /* 0x00000000009a7805 */ /* 0x000fe4000001ff00 */
[----:B------:R-:W-:Y:S02]  /*51d0*/  SHF.L.U32 R2, R183, 0x1f, RZ ;  /* 0x0000001fb7027819 */ /* 0x000fe400000006ff */
[----:B------:R-:W-:Y:S02]  /*51e0*/  CS2R R152, SRZ ;  /* 0x0000000000987805 */ /* 0x000fe4000001ff00 */
[----:B------:R-:W-:Y:S02]  /*51f0*/  ISETP.NE.U32.OR P6, PT, R0, 0x1, !P1 ;  /* 0x000000010000780c */ /* 0x000fe40004fc5470 */
[----:B------:R-:W-:Y:S02]  /*5200*/  CS2R R150, SRZ ;  /* 0x0000000000967805 */ /* 0x000fe4000001ff00 */
[----:B------:R-:W-:Y:S02]  /*5210*/  PLOP3.LUT P2, PT, PT, PT, UP1, 0x80, 0x8 ;  /* 0x000000000008781c */ /* 0x000fe40003f4f018 */
[----:B------:R-:W-:Y:S02]  /*5220*/  CS2R R148, SRZ ;  /* 0x0000000000947805 */ /* 0x000fe4000001ff00 */
[----:B------:R-:W-:Y:S02]  /*5230*/  SEL R0, RZ, 0xffffffff, P4 ;  /* 0xffffffffff007807 */ /* 0x000fe40002000000 */
[----:B------:R-:W-:Y:S03]  /*5240*/  P2R R184, PR, RZ, 0x40 ;  /* 0x00000040ffb87803 */ /* 0x000fe60000000000 */
[----:B------:R-:W-:Y:S04]  /*5250*/  @P6 SHF.L.U32 R4, R180, 0x1f, RZ ;  /* 0x0000001fb4046819 */ /* 0x000fe800000006ff */
[----:B------:R-:W-:Y:S01]  /*5260*/  @P2 SEL R0, R5, R0, !P3 ;  /* 0x0000000005002207 */ /* 0x000fe20005800000 */
[----:B------:R-:W1:Y:S03]  /*5270*/  @P6 SYNCS.PHASECHK.TRANS64.TRYWAIT P1, [R3+URZ+0x30], R4 ;  /* 0x00003004030065a7 */ /* 0x000e6600080211ff */
[----:B------:R-:W-:Y:S04]  /*5280*/  LOP3.LUT R0, R0, 0x1, RZ, 0xc0, !PT ;  /* 0x0000000100007812 */ /* 0x000fe800078ec0ff */
[----:B------:R-:W-:Y:S04]  /*5290*/  ISETP.NE.U32.AND P5, PT, R0, 0x1, PT ;  /* 0x000000010000780c */ /* 0x000fe80003fa5070 */
[----:B------:R-:W-:Y:S01]  /*52a0*/  P2R R209, PR, RZ, 0x20 ;  /* 0x00000020ffd17803 */ /* 0x000fe20000000000 */
[----:B------:R3:W4:Y:S01]  /*52b0*/  SYNCS.PHASECHK.TRANS64.TRYWAIT P0, [R207+URZ+0x80], R2 ;  /* 0x00008002cf0075a7 */ /* 0x00072200080011ff */
[----:B-1----:R-:W-:Y:S01]  /*52c0*/  @P6 SEL R208, RZ, 0x1, !P1 ;  /* 0x00000001ffd06807 */ /* 0x002fe20004800000 */
[----:B---3--:R-:W-:Y:S06]  /*52d0*/  @!P6 BRA `(.L_x_86) ;  /* 0x00000000009ce947 */ /* 0x008fec0003800000 */
[----:B------:R-:W-:Y:S01]  /*52e0*/  @P5 IMAD R6, R181, 0x2000, R190 ;  /* 0x00002000b5065824 */ /* 0x000fe200078e02be */
[----:B------:R-:W-:Y:S01]  /*52f0*/  ISETP.NE.AND P1, PT, R208, RZ, PT ;  /* 0x000000ffd000720c */ /* 0x000fe20003f25270 */
[----:B------:R-:W-:Y:S01]  /*5300*/  BSSY B0, `(.L_x_87) ;  /* 0x0000010000007945 */ /* 0x000fe20003800000 */
[----:B------:R-:W-:Y:S01]  /*5310*/  CS2R R150, SRZ ;  /* 0x0000000000967805 */ /* 0x000fe2000001ff00 */
[--C-:B------:R-:W-:Y:S01]  /*5320*/  @P5 IMAD R7, R191, -0x10, R6.reuse ;  /* 0xfffffff0bf075824 */ /* 0x100fe200078e0206 */
[----:B------:R-:W-:Y:S01]  /*5330*/  CS2R R148, SRZ ;  /* 0x0000000000947805 */ /* 0x000fe2000001ff00 */
[----:B------:R-:W-:Y:S01]  /*5340*/  @P5 IMAD R5, R189, -0x10, R6 ;  /* 0xfffffff0bd055824 */ /* 0x000fe200078e0206 */
[----:B------:R-:W-:Y:S01]  /*5350*/  CS2R R158, SRZ ;  /* 0x00000000009e7805 */ /* 0x000fe2000001ff00 */
[----:B------:R-:W-:Y:S01]  /*5360*/  @P5 IMAD R4, R188, 0x10, R7 ;  /* 0x00000010bc045824 */ /* 0x000fe200078e0207 */
[----:B------:R-:W-:Y:S02]  /*5370*/  CS2R R156, SRZ ;  /* 0x00000000009c7805 */ /* 0x000fe4000001ff00 */
[----:B------:R-:W-:Y:S02]  /*5380*/  CS2R R154, SRZ ;  /* 0x00000000009a7805 */ /* 0x000fe4000001ff00 */
[----:B------:R-:W-:Y:S02]  /*5390*/  CS2R R152, SRZ ;  /* 0x0000000000987805 */ /* 0x000fe4000001ff00 */
[----:B------:R-:W-:Y:S02]  /*53a0*/  CS2R R162, SRZ ;  /* 0x0000000000a27805 */ /* 0x000fe4000001ff00 */
[----:B------:R-:W-:Y:S01]  /*53b0*/  CS2R R160, SRZ ;  /* 0x0000000000a07805 */ /* 0x000fe2000001ff00 */
[----:B------:R-:W-:Y:S06]  /*53c0*/  @P1 BRA `(.L_x_88) ;  /* 0x00000000000c1947 */ /* 0x000fec0003800000 */
[----:B------:R-:W-:Y:S04]  /*53d0*/  SHF.L.U32 R0, R180, 0x1f, RZ ;  /* 0x0000001fb4007819 */ /* 0x000fe800000006ff */
[----:B------:R-:W1:Y:S02]  /*53e0*/  SYNCS.PHASECHK.TRANS64.TRYWAIT P1, [R3+URZ+0x30], R0 ;  /* 0x00003000030075a7 */ /* 0x000e6400080211ff */
[----:B-1----:R-:W-:Y:S05]  /*53f0*/  @!P1 BRA `(.L_x_89) ;  /* 0x0000003400089947 */ /* 0x002fea0003800000 */
.L_x_88:
[----:B------:R-:W-:Y:S05]  /*5400*/  BSYNC B0 ;  /* 0x0000000000007941 */ /* 0x000fea0003800000 */
.L_x_87:
[----:B------:R-:W-:Y:S01]  /*5410*/  ISETP.NE.AND P1, PT, R209, RZ, PT ;  /* 0x000000ffd100720c */ /* 0x000fe20003f25270 */
[----:B-1----:R-:W-:Y:S02]  /*5420*/  VIADD R3, R3, 0x40 ;  /* 0x0000004003037836 */ /* 0x002fe40000000000 */
[----:B------:R-:W-:Y:S02]  /*5430*/  IMAD.U32 R0, RZ, RZ, UR37 ;  /* 0x00000025ff007e24 */ /* 0x000fe4000f8e00ff */
[----:B------:R-:W-:Y:S03]  /*5440*/  VIADD R181, R181, 0x1 ;  /* 0x00000001b5b57836 */ /* 0x000fe60000000000 */
[----:B------:R-:W-:Y:S05]  /*5450*/  PRMT R0, R0, 0x654, R3 ;  /* 0x0000065400007816 */ /* 0x000fea0000000003 */
[----:B------:R1:W3:Y:S04]  /*5460*/  @P1 LDS.128 R148, [R6] ;  /* 0x0000000006941984 */ /* 0x0002e80000000c00 */
[----:B------:R1:W1:Y:S04]  /*5470*/  @P1 LDS.128 R156, [R5+0x20] ;  /* 0x00002000059c1984 */ /* 0x0002680000000c00 */
[----:B------:R1:W1:Y:S04]  /*5480*/  @P1 LDS.128 R152, [R7+0x10] ;  /* 0x0000100007981984 */ /* 0x0002680000000c00 */
[----:B------:R1:W1:Y:S01]  /*5490*/  @P1 LDS.128 R160, [R4+0x10] ;  /* 0x0000100004a01984 */ /* 0x0002620000000c00 */
[C---:B------:R-:W-:Y:S01]  /*54a0*/  ISETP.NE.AND P1, PT, R181.reuse, 0x2, PT ;  /* 0x00000002b500780c */ /* 0x040fe20003f25270 */
[----:B------:R-:W-:Y:S01]  /*54b0*/  @!PT LDS RZ, [RZ] ;  /* 0x00000000fffff984 */ /* 0x000fe20000000800 */
[----:B------:R-:W-:Y:S01]  /*54c0*/  @!PT LDS RZ, [RZ] ;  /* 0x00000000fffff984 */ /* 0x000fe20000000800 */
[----:B------:R-:W-:Y:S01]  /*54d0*/  @!PT LDS RZ, [RZ] ;  /* 0x00000000fffff984 */ /* 0x000fe20000000800 */
[----:B------:R-:W-:Y:S01]  /*54e0*/  @!PT LDS RZ, [RZ] ;  /* 0x00000000fffff984 */ /* 0x000fe20000000800 */
[----:B------:R5:W-:Y:S06]  /*54f0*/  MEMBAR.ALL.CTA ;  /* 0x0000000000007992 */ /* 0x000bec0000008000 */
[----:B-----5:R-:W5:Y:S01]  /*5500*/  FENCE.VIEW.ASYNC.S ;  /* 0x00000000000073c6 */ /* 0x020f620000000000 */
[----:B------:R-:W-:Y:S02]  /*5510*/  SEL R3, RZ, 0x1, P1 ;  /* 0x00000001ff037807 */ /* 0x000fe40000800000 */
[----:B------:R-:W-:Y:S02]  /*5520*/  SEL R181, R181, RZ, P1 ;  /* 0x000000ffb5b57207 */ /* 0x000fe40000800000 */
[----:B------:R-:W-:Y:S01]  /*5530*/  LOP3.LUT R180, R180, R3, RZ, 0x3c, !PT ;  /* 0x00000003b4b47212 */ /* 0x000fe200078e3cff */
[----:B-----5:R1:W-:Y:S06]  /*5540*/  SYNCS.ARRIVE.TRANS64.RED.A1T0 RZ, [R0+URZ], RZ ;  /* 0x000000ff00ff79a7 */ /* 0x0203ec00081004ff */
.L_x_86:
[----:B------:R-:W-:Y:S05]  /*5550*/  BSYNC B1 ;  /* 0x0000000000017941 */ /* 0x000fea0003800000 */
.L_x_85:
[----:B-1----:R-:W-:Y:S04]  /*5560*/  SHF.R.U32.HI R0, RZ, 0x15, R80 ;  /* 0x00000015ff007819 */ /* 0x002fe80000011650 */
[----:B------:R-:W-:Y:S01]  /*5570*/  LOP3.LUT P1, RZ, R0, 0x3, R173, 0x48, !PT ;  /* 0x0000000300ff7812 */ /* 0x000fe200078248ad */
[----:B------:R-:W-:Y:S01]  /*5580*/  @!UPT UIADD3 URZ, UPT, UPT, URZ, URZ, URZ ;  /* 0x000000fffffff290 */ /* 0x000fe2000fffe0ff */
[----:B----4-:R-:W-:Y:S11]  /*5590*/  @P0 BRA `(.L_x_90) ;  /* 0x0000000000080947 */ /* 0x010ff60003800000 */
[----:B------:R-:W1:Y:S02]  /*55a0*/  SYNCS.PHASECHK.TRANS64.TRYWAIT P0, [R207+URZ+0x80], R2 ;  /* 0x00008002cf0075a7 */ /* 0x000e6400080011ff */
[----:B-1----:R-:W-:Y:S05]  /*55b0*/  @!P0 BRA `(.L_x_91) ;  /* 0x0000003000ac8947 */ /* 0x002fea0003800000 */
.L_x_90:
[----:B------:R-:W-:Y:S04]  /*55c0*/  BSSY.RECONVERGENT B6, `(.L_x_92) ;  /* 0x0000012000067945 */ /* 0x000fe80003800200 */
[----:B------:R-:W-:Y:S05]  /*55d0*/  @!P1 BRA `(.L_x_93) ;  /* 0x0000000000409947 */ /* 0x000fea0003800000 */
[----:B------:R-:W4:Y:S01]  /*55e0*/  LDCU.64 UR8, c[0x4][0x70] ;  /* 0x01000e00ff0877ac */ /* 0x000f220008000a00 */
[----:B------:R-:W-:Y:S01]  /*55f0*/  MOV R3, 0x0 ;  /* 0x0000000000037802 */ /* 0x000fe20000000f00 */
[----:B------:R-:W-:Y:S02]  /*5600*/  HFMA2 R12, -RZ, RZ, 0, 5.9604644775390625e-08 ;  /* 0x00000001ff0c7431 */ /* 0x000fe400000001ff */
[----:B------:R-:W-:Y:S02]  /*5610*/  IMAD.MOV.U32 R8, RZ, RZ, 0x192 ;  /* 0x00000192ff087424 */ /* 0x000fe400078e00ff */
[----:B------:R-:W-:Y:S01]  /*5620*/  IMAD.MOV.U32 R13, RZ, RZ, RZ ;  /* 0x000000ffff0d7224 */ /* 0x000fe200078e00ff */
[----:B------:R-:W5:Y:S01]  /*5630*/  LDCU.64 UR6, c[0x4][0x78] ;  /* 0x01000f00ff0677ac */ /* 0x000f620008000a00 */
[----:B-1----:R-:W1:Y:S01]  /*5640*/  LDC.64 R2, c[0x4][R3] ;  /* 0x0100000003027b82 */ /* 0x002e620000000a00 */
[----:B------:R-:W2:Y:S01]  /*5650*/  LDCU.64 UR4, c[0x4][0x10] ;  /* 0x01000200ff0477ac */ /* 0x000ea20008000a00 */
[----:B----4-:R-:W-:Y:S01]  /*5660*/  MOV R5, UR9 ;  /* 0x0000000900057c02 */ /* 0x010fe20008000f00 */
[----:B------:R-:W-:Y:S01]  /*5670*/  IMAD.U32 R4, RZ, RZ, UR8 ;  /* 0x00000008ff047e24 */ /* 0x000fe2000f8e00ff */
[----:B-----5:R-:W-:Y:S01]  /*5680*/  MOV R7, UR7 ;  /* 0x0000000700077c02 */ /* 0x020fe20008000f00 */
[----:B------:R-:W-:Y:S01]  /*5690*/  IMAD.U32 R6, RZ, RZ, UR6 ;  /* 0x00000006ff067e24 */ /* 0x000fe2000f8e00ff */
[----:B--2---:R-:W-:Y:S01]  /*56a0*/  MOV R11, UR5 ;  /* 0x00000005000b7c02 */ /* 0x004fe20008000f00 */
[----:B------:R-:W-:Y:S02]  /*56b0*/  IMAD.U32 R10, RZ, RZ, UR4 ;  /* 0x00000004ff0a7e24 */ /* 0x000fe4000f8e00ff */
[----:B------:R-:W-:Y:S07]  /*56c0*/  LEPC R20, `(.L_x_93) ;  /* 0x000000001014794e */ /* 0x000fee0000000000 */
[----:B-1-3--:R-:W-:Y:S05]  /*56d0*/  CALL.ABS.NOINC R2 ;  /* 0x0000000002007343 */ /* 0x00afea0003c00000 */
.L_x_93:
[----:B------:R-:W-:Y:S05]  /*56e0*/  BSYNC.RECONVERGENT B6 ;  /* 0x0000000000067941 */ /* 0x000fea0003800200 */
.L_x_92:
[-C--:B---3--:R-:W-:Y:S01]  /*56f0*/  F2FP.F16.E5M2.UNPACK_B R83, R148.reuse ;  /* 0x00000094ff53723e */ /* 0x088fe200020004ff */
[----:B------:R-:W-:Y:S05]  /*5700*/  WARPSYNC.ALL ;  /* 0x0000000000007948 */ /* 0x000fea0003800000 */
[----:B------:R-:W-:Y:S01]  /*5710*/  R2UR UR4, R80 ;  /* 0x00000000500472ca */ /* 0x000fe200000e0000 */
[--C-:B------:R-:W-:Y:S01]  /*5720*/  HADD2.F32 R82, -RZ, R83.reuse.H0_H0 ;  /* 0x20000053ff527230 */ /* 0x100fe20000004100 */
[----:B------:R-:W-:Y:S01]  /*5730*/  F2FP.F16.E5M2.UNPACK_B R85, R148.H1 ;  /* 0x00000094ff55723e */ /* 0x000fe200030004ff */
[----:B------:R-:W-:Y:S01]  /*5740*/  HADD2.F32 R83, -RZ, R83.H1_H1 ;  /* 0x30000053ff537230 */ /* 0x000fe20000004100 */
[-C--:B------:R-:W-:Y:S01]  /*5750*/  F2FP.F16.E5M2.UNPACK_B R87, R149.reuse ;  /* 0x00000095ff57723e */ /* 0x080fe200020004ff */
[----:B------:R-:W-:Y:S01]  /*5760*/  BSSY.RECONVERGENT B0, `(.L_x_94) ;  /* 0x000011d000007945 */ /* 0x000fe20003800200 */
[----:B------:R-:W-:Y:S01]  /*5770*/  F2FP.F16.E5M2.UNPACK_B R89, R149.H1 ;  /* 0x00000095ff59723e */ /* 0x000fe200030004ff */
[----:B------:R-:W-:Y:S01]  /*5780*/  HADD2.F32 R84, -RZ, R85.H0_H0 ;  /* 0x20000055ff547230 */ /* 0x000fe20000004100 */
[-C--:B------:R-:W-:Y:S01]  /*5790*/  F2FP.F16.E5M2.UNPACK_B R91, R150.reuse ;  /* 0x00000096ff5b723e */ /* 0x080fe200020004ff */
[----:B------:R-:W-:Y:S01]  /*57a0*/  HADD2.F32 R88, -RZ, R87.H1_H1 ;  /* 0x30000057ff587230 */ /* 0x000fe20000004100 */
[----:B------:R-:W-:Y:S01]  /*57b0*/  F2FP.F16.E5M2.UNPACK_B R93, R150.H1 ;  /* 0x00000096ff5d723e */ /* 0x000fe200030004ff */
[----:B------:R-:W-:Y:S01]  /*57c0*/  HADD2.F32 R86, -RZ, R85.H1_H1 ;  /* 0x30000055ff567230 */ /* 0x000fe20000004100 */
[-C--:B------:R-:W-:Y:S01]  /*57d0*/  F2FP.F16.E5M2.UNPACK_B R95, R151.reuse ;  /* 0x00000097ff5f723e */ /* 0x080fe200020004ff */
[----:B------:R-:W2:Y:S01]  /*57e0*/  LDTM.x64 R4, tmem[UR4] ;  /* 0x00000004000479ee */ /* 0x000ea20008340000 */
[----:B------:R-:W-:Y:S01]  /*57f0*/  F2FP.F16.E5M2.UNPACK_B R97, R151.H1 ;  /* 0x00000097ff61723e */ /* 0x000fe200030004ff */
[----:B------:R-:W-:Y:S01]  /*5800*/  HADD2.F32 R85, -RZ, R87.H0_H0 ;  /* 0x20000057ff557230 */ /* 0x000fe20000004100 */
[-C--:B------:R-:W-:Y:S01]  /*5810*/  F2FP.F16.E5M2.UNPACK_B R99, R152.reuse ;  /* 0x00000098ff63723e */ /* 0x080fe200020004ff */
[----:B------:R-:W-:Y:S01]  /*5820*/  HADD2.F32 R87, -RZ, R89.H0_H0 ;  /* 0x20000059ff577230 */ /* 0x000fe20000004100 */
[----:B------:R-:W-:Y:S01]  /*5830*/  F2FP.F16.E5M2.UNPACK_B R101, R152.H1 ;  /* 0x00000098ff65723e */ /* 0x000fe200030004ff */
[----:B------:R-:W-:Y:S01]  /*5840*/  HADD2.F32 R92, -RZ, R91.H1_H1 ;  /* 0x3000005bff5c7230 */ /* 0x000fe20000004100 */
[----:B------:R-:W-:Y:S01]  /*5850*/  ISETP.NE.AND P6, PT, R184, RZ, PT ;  /* 0x000000ffb800720c */ /* 0x000fe20003fc5270 */
[----:B------:R-:W-:Y:S01]  /*5860*/  HADD2.F32 R96, -RZ, R95.H1_H1 ;  /* 0x3000005fff607230 */ /* 0x000fe20000004100 */
[----:B------:R-:W-:Y:S01]  /*5870*/  SHF.L.U32 R211, R176, 0x4, RZ ;  /* 0x00000004b0d37819 */ /* 0x000fe200000006ff */
[----:B------:R-:W-:Y:S01]  /*5880*/  HADD2.F32 R100, -RZ, R99.H1_H1 ;  /* 0x30000063ff647230 */ /* 0x000fe20000004100 */
[----:B------:R-:W-:Y:S01]  /*5890*/  SHF.L.U32 R219, R175, 0x4, RZ ;  /* 0x00000004afdb7819 */ /* 0x000fe200000006ff */
[----:B------:R-:W-:Y:S01]  /*58a0*/  HADD2.F32 R90, -RZ, R89.H1_H1 ;  /* 0x30000059ff5a7230 */ /* 0x000fe20000004100 */
[C---:B------:R-:W-:Y:S01]  /*58b0*/  IADD3 R204, PT, PT, R190.reuse, R211, RZ ;  /* 0x000000d3becc7210 */ /* 0x040fe20007ffe0ff */
[----:B------:R-:W-:Y:S01]  /*58c0*/  HADD2.F32 R89, -RZ, R91.H0_H0 ;  /* 0x2000005bff597230 */ /* 0x000fe20000004100 */
[----:B------:R-:W-:Y:S01]  /*58d0*/  IADD3 R206, PT, PT, R190, R219, RZ ;  /* 0x000000dbbece7210 */ /* 0x000fe20007ffe0ff */
[--C-:B------:R-:W-:Y:S01]  /*58e0*/  HADD2.F32 R91, -RZ, R93.reuse.H0_H0 ;  /* 0x2000005dff5b7230 */ /* 0x100fe20000004100 */
[----:B------:R-:W-:Y:S01]  /*58f0*/  SHF.L.U32 R217, R188, 0x4, RZ ;  /* 0x00000004bcd97819 */ /* 0x000fe200000006ff */
[----:B------:R-:W-:Y:S01]  /*5900*/  HADD2.F32 R94, -RZ, R93.H1_H1 ;  /* 0x3000005dff5e7230 */ /* 0x000fe20000004100 */
[-C--:B------:R-:W-:Y:S01]  /*5910*/  F2FP.F16.E5M2.UNPACK_B R103, R153.reuse ;  /* 0x00000099ff67723e */ /* 0x080fe200020004ff */
[----:B------:R-:W-:Y:S01]  /*5920*/  HADD2.F32 R93, -RZ, R95.H0_H0 ;  /* 0x2000005fff5d7230 */ /* 0x000fe20000004100 */
[----:B------:R-:W-:Y:S01]  /*5930*/  IADD3 R205, PT, PT, R217, R204, RZ ;  /* 0x000000ccd9cd7210 */ /* 0x000fe20007ffe0ff */
[----:B------:R-:W-:Y:S01]  /*5940*/  HADD2.F32 R95, -RZ, R97.H0_H0 ;  /* 0x20000061ff5f7230 */ /* 0x000fe20000004100 */
[----:B------:R-:W-:Y:S01]  /*5950*/  F2FP.F16.E5M2.UNPACK_B R105, R153.H1 ;  /* 0x00000099ff69723e */ /* 0x000fe200030004ff */
[C---:B--2---:R-:W-:Y:S01]  /*5960*/  FMUL R0, R78.reuse, R4 ;  /* 0x000000044e007220 */ /* 0x044fe20000400000 */
[C---:B-1----:R-:W-:Y:S01]  /*5970*/  FMUL R2, R78.reuse, R5 ;  /* 0x000000054e027220 */ /* 0x042fe20000400000 */
[C---:B------:R-:W-:Y:S01]  /*5980*/  FMUL R4, R78.reuse, R8 ;  /* 0x000000084e047220 */ /* 0x040fe20000400000 */
[C---:B------:R-:W-:Y:S01]  /*5990*/  FMUL R5, R78.reuse, R9 ;  /* 0x000000094e057220 */ /* 0x040fe20000400000 */
[C---:B------:R-:W-:Y:S01]  /*59a0*/  FFMA R0, R81.reuse, R82, R0 ;  /* 0x0000005251007223 */ /* 0x040fe20000000000 */
[C---:B------:R-:W-:Y:S01]  /*59b0*/  FFMA R2, R81.reuse, R83, R2 ;  /* 0x0000005351027223 */ /* 0x040fe20000000002 */
[C---:B------:R-:W-:Y:S01]  /*59c0*/  FMUL R8, R78.reuse, R12 ;  /* 0x0000000c4e087220 */ /* 0x040fe20000400000 */
[C---:B------:R-:W-:Y:S01]  /*59d0*/  FMUL R9, R78.reuse, R13 ;  /* 0x0000000d4e097220 */ /* 0x040fe20000400000 */
[C---:B------:R-:W-:Y:S01]  /*59e0*/  FMUL R12, R78.reuse, R16 ;  /* 0x000000104e0c7220 */ /* 0x040fe20000400000 */
[C---:B------:R-:W-:Y:S01]  /*59f0*/  FMUL R13, R78.reuse, R17 ;  /* 0x000000114e0d7220 */ /* 0x040fe20000400000 */
[C---:B------:R-:W-:Y:S01]  /*5a00*/  FMUL R16, R78.reuse, R20 ;  /* 0x000000144e107220 */ /* 0x040fe20000400000 */
[C---:B------:R-:W-:Y:S01]  /*5a10*/  FMUL R17, R78.reuse, R21 ;  /* 0x000000154e117220 */ /* 0x040fe20000400000 */
[----:B------:R-:W-:Y:S02]  /*5a20*/  HADD2.F32 R104, -RZ, R103.H1_H1 ;  /* 0x30000067ff687230 */ /* 0x000fe40000004100 */
[C---:B------:R-:W-:Y:S01]  /*5a30*/  FMUL R20, R78.reuse, R24 ;  /* 0x000000184e147220 */ /* 0x040fe20000400000 */
[C---:B------:R-:W-:Y:S01]  /*5a40*/  FMUL R21, R78.reuse, R25 ;  /* 0x000000194e157220 */ /* 0x040fe20000400000 */
[C---:B------:R-:W-:Y:S01]  /*5a50*/  FMUL R24, R78.reuse, R28 ;  /* 0x0000001c4e187220 */ /* 0x040fe20000400000 */
[C---:B------:R-:W-:Y:S01]  /*5a60*/  FMUL R25, R78.reuse, R29 ;  /* 0x0000001d4e197220 */ /* 0x040fe20000400000 */
[C---:B------:R-:W-:Y:S01]  /*5a70*/  FMUL R28, R78.reuse, R32 ;  /* 0x000000204e1c7220 */ /* 0x040fe20000400000 */
[C---:B------:R-:W-:Y:S01]  /*5a80*/  FMUL R29, R78.reuse, R33 ;  /* 0x000000214e1d7220 */ /* 0x040fe20000400000 */
[C---:B------:R-:W-:Y:S01]  /*5a90*/  FMUL R32, R78.reuse, R36 ;  /* 0x000000244e207220 */ /* 0x040fe20000400000 */
[----:B------:R-:W-:Y:S01]  /*5aa0*/  F2FP.F16.E5M2.UNPACK_B R107, R154 ;  /* 0x0000009aff6b723e */ /* 0x000fe200020004ff */
[C---:B------:R-:W-:Y:S01]  /*5ab0*/  FMUL R33, R78.reuse, R37 ;  /* 0x000000254e217220 */ /* 0x040fe20000400000 */
[C---:B------:R-:W-:Y:S01]  /*5ac0*/  FMUL R36, R78.reuse, R40 ;  /* 0x000000284e247220 */ /* 0x040fe20000400000 */
[----:B------:R-:W-:Y:S01]  /*5ad0*/  F2FP.F16.E5M2.UNPACK_B R109, R154.H1 ;  /* 0x0000009aff6d723e */ /* 0x000fe200030004ff */
[C---:B------:R-:W-:Y:S01]  /*5ae0*/  FMUL R37, R78.reuse, R41 ;  /* 0x000000294e257220 */ /* 0x040fe20000400000 */
[----:B------:R-:W-:Y:S02]  /*5af0*/  HADD2.F32 R108, -RZ, R107.H1_H1 ;  /* 0x3000006bff6c7230 */ /* 0x000fe40000004100 */
        /* <DEDUP_REMOVED lines=26> */
[C---:B------:R-:W-:Y:S01]  /*5ca0*/  FFMA R3, R81.reuse, R84, R3 ;  /* 0x0000005451037223 */ /* 0x040fe20000000003 */
[C---:B------:R-:W-:Y:S01]  /*5cb0*/  FFMA R7, R81.reuse, R86, R7 ;  /* 0x0000005651077223 */ /* 0x040fe20000000007 */
[----:B------:R-:W-:Y:S01]  /*5cc0*/  F2FP.F16.E5M2.UNPACK_B R127, R159 ;  /* 0x0000009fff7f723e */ /* 0x000fe200020004ff */
[C---:B------:R-:W-:Y:S01]  /*5cd0*/  FFMA R4, R81.reuse, R85, R4 ;  /* 0x0000005551047223 */ /* 0x040fe20000000004 */
[C---:B------:R-:W-:Y:S01]  /*5ce0*/  FFMA R5, R81.reuse, R88, R5 ;  /* 0x0000005851057223 */ /* 0x040fe20000000005 */
[----:B------:R-:W-:Y:S01]  /*5cf0*/  F2FP.F16.E5M2.UNPACK_B R129, R159.H1 ;  /* 0x0000009fff81723e */ /* 0x000fe200030004ff */
[----:B------:R-:W-:Y:S01]  /*5d00*/  FFMA R6, R81, R87, R6 ;  /* 0x0000005751067223 */ /* 0x000fe20000000006 */
[----:B------:R-:W-:Y:S01]  /*5d10*/  F2FP.SATFINITE.E5M2.F32.PACK_AB_MERGE_C R185, R7, R3, RZ ;  /* 0x0000000307b9723e */ /* 0x000fe200048060ff */
[----:B------:R-:W-:Y:S02]  /*5d20*/  HADD2.F32 R124, -RZ, R123.H1_H1 ;  /* 0x3000007bff7c7230 */ /* 0x000fe40000004100 */
[----:B------:R-:W-:Y:S01]  /*5d30*/  FMUL R11, R78, R11 ;  /* 0x0000000b4e0b7220 */ /* 0x000fe20000400000 */
[----:B------:R-:W-:Y:S01]  /*5d40*/  HADD2.F32 R128, -RZ, R127.H1_H1 ;  /* 0x3000007fff807230 */ /* 0x000fe20000004100 */
[----:B------:R-:W-:Y:S01]  /*5d50*/  F2FP.SATFINITE.E5M2.F32.PACK_AB_MERGE_C R184, R2, R0, R185 ;  /* 0x0000000002b8723e */ /* 0x000fe200048060b9 */
[C---:B------:R-:W-:Y:S01]  /*5d60*/  FMUL R10, R78.reuse, R14 ;  /* 0x0000000e4e0a7220 */ /* 0x040fe20000400000 */
[C---:B------:R-:W-:Y:S01]  /*5d70*/  FFMA R11, R81.reuse, R90, R11 ;  /* 0x0000005a510b7223 */ /* 0x040fe2000000000b */
[C---:B------:R-:W-:Y:S01]  /*5d80*/  FFMA R8, R81.reuse, R89, R8 ;  /* 0x0000005951087223 */ /* 0x040fe20000000008 */
[----:B------:R-:W-:Y:S01]  /*5d90*/  FFMA R9, R81, R92, R9 ;  /* 0x0000005c51097223 */ /* 0x000fe20000000009 */
[----:B------:R-:W-:Y:S01]  /*5da0*/  F2FP.F16.E5M2.UNPACK_B R131, R160 ;  /* 0x000000a0ff83723e */ /* 0x000fe200020004ff */
[----:B------:R-:W-:Y:S01]  /*5db0*/  HADD2.F32 R98, -RZ, R97.H1_H1 ;  /* 0x30000061ff627230 */ /* 0x000fe20000004100 */
[----:B------:R-:W-:Y:S01]  /*5dc0*/  F2FP.SATFINITE.E5M2.F32.PACK_AB_MERGE_C R186, R11, R6, RZ ;  /* 0x000000060bba723e */ /* 0x000fe200048060ff */
[----:B------:R-:W-:Y:S01]  /*5dd0*/  FFMA R10, R81, R91, R10 ;  /* 0x0000005b510a7223 */ /* 0x000fe2000000000a */
[----:B------:R-:W-:Y:S02]  /*5de0*/  HADD2.F32 R97, -RZ, R99.H0_H0 ;  /* 0x20000063ff617230 */ /* 0x000fe40000004100 */
[C---:B------:R-:W-:Y:S01]  /*5df0*/  FMUL R15, R78.reuse, R15 ;  /* 0x0000000f4e0f7220 */ /* 0x040fe20000400000 */
[----:B------:R-:W-:Y:S01]  /*5e00*/  F2FP.SATFINITE.E5M2.F32.PACK_AB_MERGE_C R185, R5, R4, R186 ;  /* 0x0000000405b9723e */ /* 0x000fe200048060ba */
[----:B------:R-:W-:Y:S02]  /*5e10*/  HADD2.F32 R132, -RZ, R131.H1_H1 ;  /* 0x30000083ff847230 */ /* 0x000fe40000004100 */
[C---:B------:R-:W-:Y:S01]  /*5e20*/  FMUL R14, R78.reuse, R18 ;  /* 0x000000124e0e7220 */ /* 0x040fe20000400000 */
[C---:B------:R-:W-:Y:S01]  /*5e30*/  FFMA R15, R81.reuse, R94, R15 ;  /* 0x0000005e510f7223 */ /* 0x040fe2000000000f */
[C---:B------:R-:W-:Y:S01]  /*5e40*/  FFMA R12, R81.reuse, R93, R12 ;  /* 0x0000005d510c7223 */ /* 0x040fe2000000000c */
[----:B------:R-:W-:Y:S01]  /*5e50*/  FFMA R13, R81, R96, R13 ;  /* 0x00000060510d7223 */ /* 0x000fe2000000000d */
[----:B------:R-:W-:Y:S01]  /*5e60*/  F2FP.F16.E5M2.UNPACK_B R133, R160.H1 ;  /* 0x000000a0ff85723e */ /* 0x000fe200030004ff */
[--C-:B------:R-:W-:Y:S01]  /*5e70*/  HADD2.F32 R99, -RZ, R101.reuse.H0_H0 ;  /* 0x20000065ff637230 */ /* 0x100fe20000004100 */
[----:B------:R-:W-:Y:S01]  /*5e80*/  F2FP.SATFINITE.E5M2.F32.PACK_AB_MERGE_C R186, R15, R10, RZ ;  /* 0x0000000a0fba723e */ /* 0x000fe200048060ff */
[----:B------:R-:W-:Y:S01]  /*5e90*/  FFMA R14, R81, R95, R14 ;  /* 0x0000005f510e7223 */ /* 0x000fe2000000000e */
[C---:B------:R-:W-:Y:S01]  /*5ea0*/  FMUL R19, R78.reuse, R19 ;  /* 0x000000134e137220 */ /* 0x040fe20000400000 */
[----:B------:R-:W-:Y:S01]  /*5eb0*/  HADD2.F32 R102, -RZ, R101.H1_H1 ;  /* 0x30000065ff667230 */ /* 0x000fe20000004100 */
[----:B------:R-:W-:Y:S01]  /*5ec0*/  F2FP.SATFINITE.E5M2.F32.PACK_AB_MERGE_C R186, R9, R8, R186 ;  /* 0x0000000809ba723e */ /* 0x000fe200048060ba */
[----:B------:R-:W-:Y:S02]  /*5ed0*/  HADD2.F32 R101, -RZ, R103.H0_H0 ;  /* 0x20000067ff657230 */ /* 0x000fe40000004100 */
[C---:B------:R-:W-:Y:S01]  /*5ee0*/  FFMA R19, R81.reuse, R98, R19 ;  /* 0x0000006251137223 */ /* 0x040fe20000000013 */
[C---:B------:R-:W-:Y:S01]  /*5ef0*/  FFMA R16, R81.reuse, R97, R16 ;  /* 0x0000006151107223 */ /* 0x040fe20000000010 */
[----:B------:R-:W-:Y:S01]  /*5f00*/  FFMA R17, R81, R100, R17 ;  /* 0x0000006451117223 */ /* 0x000fe20000000011 */
[C---:B------:R-:W-:Y:S01]  /*5f10*/  FMUL R18, R78.reuse, R22 ;  /* 0x000000164e127220 */ /* 0x040fe20000400000 */
[----:B------:R-:W-:Y:S01]  /*5f20*/  F2FP.F16.E5M2.UNPACK_B R135, R161 ;  /* 0x000000a1ff87723e */ /* 0x000fe200020004ff */
        /* <DEDUP_REMOVED lines=10> */
[----:B------:R1:W-:Y:S01]  /*5fd0*/  STS.128 [R172+UR49+0x4200], R184 ;  /* 0x004200b8ac007988 */ /* 0x0003e20008000c31 */
[----:B------:R-:W-:Y:S01]  /*5fe0*/  HADD2.F32 R136, -RZ, R135.H1_H1 ;  /* 0x30000087ff887230 */ /* 0x000fe20000004100 */
[----:B------:R-:W-:Y:S01]  /*5ff0*/  F2FP.SATFINITE.E5M2.F32.PACK_AB_MERGE_C R196, R23, R18, RZ ;  /* 0x0000001217c4723e */ /* 0x000fe200048060ff */
[C---:B------:R-:W-:Y:S01]  /*6000*/  FMUL R22, R78.reuse, R26 ;  /* 0x0000001a4e167220 */ /* 0x040fe20000400000 */
[C---:B------:R-:W-:Y:S01]  /*6010*/  FMUL R27, R78.reuse, R27 ;  /* 0x0000001b4e1b7220 */ /* 0x040fe20000400000 */
[--C-:B------:R-:W-:Y:S01]  /*6020*/  HADD2.F32 R107, -RZ, R109.reuse.H0_H0 ;  /* 0x2000006dff6b7230 */ /* 0x100fe20000004100 */
[----:B------:R-:W-:Y:S01]  /*6030*/  F2FP.SATFINITE.E5M2.F32.PACK_AB_MERGE_C R196, R17, R16, R196 ;  /* 0x0000001011c4723e */ /* 0x000fe200048060c4 */
[C---:B------:R-:W-:Y:S01]  /*6040*/  FFMA R22, R81.reuse, R103, R22 ;  /* 0x0000006751167223 */ /* 0x040fe20000000016 */
[C---:B------:R-:W-:Y:S01]  /*6050*/  FFMA R27, R81.reuse, R106, R27 ;  /* 0x0000006a511b7223 */ /* 0x040fe2000000001b */
[C---:B------:R-:W-:Y:S01]  /*6060*/  FFMA R24, R81.reuse, R105, R24 ;  /* 0x0000006951187223 */ /* 0x040fe20000000018 */
[----:B------:R-:W-:Y:S01]  /*6070*/  F2FP.F16.E5M2.UNPACK_B R137, R161.H1 ;  /* 0x000000a1ff89723e */ /* 0x000fe200030004ff */
[----:B------:R-:W-:Y:S02]  /*6080*/  HADD2.F32 R110, -RZ, R109.H1_H1 ;  /* 0x3000006dff6e7230 */ /* 0x000fe40000004100 */
[----:B------:R-:W-:Y:S01]  /*6090*/  FFMA R25, R81, R108, R25 ;  /* 0x0000006c51197223 */ /* 0x000fe20000000019 */
[----:B------:R-:W-:Y:S01]  /*60a0*/  F2FP.SATFINITE.E5M2.F32.PACK_AB_MERGE_C R197, R27, R22, RZ ;  /* 0x000000161bc5723e */ /* 0x000fe200048060ff */
[----:B------:R-:W-:Y:S02]  /*60b0*/  HADD2.F32 R109, -RZ, R111.H0_H0 ;  /* 0x2000006fff6d7230 */ /* 0x000fe40000004100 */
[C---:B------:R-:W-:Y:S01]  /*60c0*/  FMUL R26, R78.reuse, R30 ;  /* 0x0000001e4e1a7220 */ /* 0x040fe20000400000 */
[C---:B------:R-:W-:Y:S01]  /*60d0*/  FMUL R31, R78.reuse, R31 ;  /* 0x0000001f4e1f7220 */ /* 0x040fe20000400000 */
[--C-:B------:R-:W-:Y:S01]  /*60e0*/  HADD2.F32 R111, -RZ, R113.reuse.H0_H0 ;  /* 0x20000071ff6f7230 */ /* 0x100fe20000004100 */
[----:B------:R-:W-:Y:S01]  /*60f0*/  F2FP.SATFINITE.E5M2.F32.PACK_AB_MERGE_C R197, R21, R20, R197 ;  /* 0x0000001415c5723e */ /* 0x000fe200048060c5 */
[C---:B------:R-:W-:Y:S01]  /*6100*/  FFMA R26, R81.reuse, R107, R26 ;  /* 0x0000006b511a7223 */ /* 0x040fe2000000001a */
[C---:B------:R-:W-:Y:S01]  /*6110*/  FFMA R31, R81.reuse, R110, R31 ;  /* 0x0000006e511f7223 */ /* 0x040fe2000000001f */
[C---:B------:R-:W-:Y:S01]  /*6120*/  FFMA R28, R81.reuse, R109, R28 ;  /* 0x0000006d511c7223 */ /* 0x040fe2000000001c */
[----:B------:R-:W-:Y:S01]  /*6130*/  F2FP.F16.E5M2.UNPACK_B R139, R162 ;  /* 0x000000a2ff8b723e */ /* 0x000fe200020004ff */
[----:B------:R-:W-:Y:S02]  /*6140*/  HADD2.F32 R114, -RZ, R113.H1_H1 ;  /* 0x30000071ff727230 */ /* 0x000fe40000004100 */
[----:B------:R-:W-:Y:S01]  /*6150*/  FFMA R29, R81, R112, R29 ;  /* 0x00000070511d7223 */ /* 0x000fe2000000001d */
[----:B------:R-:W-:Y:S01]  /*6160*/  F2FP.SATFINITE.E5M2.F32.PACK_AB_MERGE_C R198, R31, R26, RZ ;  /* 0x0000001a1fc6723e */ /* 0x000fe200048060ff */
[----:B------:R-:W-:Y:S02]  /*6170*/  HADD2.F32 R113, -RZ, R115.H0_H0 ;  /* 0x20000073ff717230 */ /* 0x000fe40000004100 */
[C---:B------:R-:W-:Y:S01]  /*6180*/  FMUL R30, R78.reuse, R34 ;  /* 0x000000224e1e7220 */ /* 0x040fe20000400000 */
[----:B------:R-:W-:Y:S01]  /*6190*/  HADD2.F32 R140, -RZ, R139.H1_H1 ;  /* 0x3000008bff8c7230 */ /* 0x000fe20000004100 */
[----:B------:R-:W-:Y:S01]  /*61a0*/  F2FP.SATFINITE.E5M2.F32.PACK_AB_MERGE_C R198, R25, R24, R198 ;  /* 0x0000001819c6723e */ /* 0x000fe200048060c6 */
[C---:B------:R-:W-:Y:S01]  /*61b0*/  FMUL R35, R78.reuse, R35 ;  /* 0x000000234e237220 */ /* 0x040fe20000400000 */
[--C-:B------:R-:W-:Y:S02]  /*61c0*/  HADD2.F32 R115, -RZ, R117.reuse.H0_H0 ;  /* 0x20000075ff737230 */ /* 0x100fe40000004100 */
[C---:B------:R-:W-:Y:S01]  /*61d0*/  FFMA R30, R81.reuse, R111, R30 ;  /* 0x0000006f511e7223 */ /* 0x040fe2000000001e */
[----:B------:R-:W-:Y:S02]  /*61e0*/  HADD2.F32 R118, -RZ, R117.H1_H1 ;  /* 0x30000075ff767230 */ /* 0x000fe40000004100 */
[C---:B------:R-:W-:Y:S01]  /*61f0*/  FFMA R35, R81.reuse, R114, R35 ;  /* 0x0000007251237223 */ /* 0x040fe20000000023 */
[C---:B------:R-:W-:Y:S01]  /*6200*/  FFMA R32, R81.reuse, R113, R32 ;  /* 0x0000007151207223 */ /* 0x040fe20000000020 */
[----:B------:R-:W-:Y:S01]  /*6210*/  F2FP.F16.E5M2.UNPACK_B R141, R162.H1 ;  /* 0x000000a2ff8d723e */ /* 0x000fe200030004ff */
[----:B------:R-:W-:Y:S01]  /*6220*/  FFMA R33, R81, R116, R33 ;  /* 0x0000007451217223 */ /* 0x000fe20000000021 */
[----:B------:R-:W-:Y:S01]  /*6230*/  HADD2.F32 R117, -RZ, R119.H0_H0 ;  /* 0x20000077ff757230 */ /* 0x000fe20000004100 */
        /* <DEDUP_REMOVED lines=9> */
[----:B------:R1:W-:Y:S01]  /*62d0*/  STS.128 [R204+0x4010], R196 ;  /* 0x004010c4cc007388 */ /* 0x0003e20000000c00 */
[----:B------:R-:W-:Y:S01]  /*62e0*/  FFMA R37, R81, R120, R37 ;  /* 0x0000007851257223 */ /* 0x000fe20000000025 */
[----:B------:R-:W-:Y:S01]  /*62f0*/  F2FP.SATFINITE.E5M2.F32.PACK_AB_MERGE_C R200, R39, R34, RZ ;  /* 0x0000002227c8723e */ /* 0x000fe200048060ff */
[----:B------:R-:W-:Y:S02]  /*6300*/  HADD2.F32 R122, -RZ, R121.H1_H1 ;  /* 0x30000079ff7a7230 */ /* 0x000fe40000004100 */
[C---:B------:R-:W-:Y:S01]  /*6310*/  FMUL R38, R78.reuse, R42 ;  /* 0x0000002a4e267220 */ /* 0x040fe20000400000 */
[----:B------:R-:W-:Y:S01]  /*6320*/  HADD2.F32 R121, -RZ, R123.H0_H0 ;  /* 0x2000007bff797230 */ /* 0x000fe20000004100 */
[----:B------:R-:W-:Y:S01]  /*6330*/  F2FP.SATFINITE.E5M2.F32.PACK_AB_MERGE_C R200, R33, R32, R200 ;  /* 0x0000002021c8723e */ /* 0x000fe200048060c8 */
[----:B------:R-:W-:Y:S02]  /*6340*/  HADD2.F32 R144, -RZ, R143.H1_H1 ;  /* 0x3000008fff907230 */ /* 0x000fe40000004100 */
[C---:B------:R-:W-:Y:S01]  /*6350*/  FFMA R38, R81.reuse, R119, R38 ;  /* 0x0000007751267223 */ /* 0x040fe20000000026 */
[C---:B------:R-:W-:Y:S01]  /*6360*/  FMUL R43, R78.reuse, R43 ;  /* 0x0000002b4e2b7220 */ /* 0x040fe20000400000 */
[--C-:B------:R-:W-:Y:S02]  /*6370*/  HADD2.F32 R123, -RZ, R125.reuse.H0_H0 ;  /* 0x2000007dff7b7230 */ /* 0x100fe40000004100 */
[C---:B------:R-:W-:Y:S01]  /*6380*/  FMUL R42, R78.reuse, R46 ;  /* 0x0000002e4e2a7220 */ /* 0x040fe20000400000 */
[----:B------:R-:W-:Y:S02]  /*6390*/  HADD2.F32 R126, -RZ, R125.H1_H1 ;  /* 0x3000007dff7e7230 */ /* 0x000fe40000004100 */
[C---:B------:R-:W-:Y:S01]  /*63a0*/  FFMA R43, R81.reuse, R122, R43 ;  /* 0x0000007a512b7223 */ /* 0x040fe2000000002b */
[----:B------:R-:W-:Y:S01]  /*63b0*/  F2FP.F16.E5M2.UNPACK_B R145, R163.H1 ;  /* 0x000000a3ff91723e */ /* 0x000fe200030004ff */
[C---:B------:R-:W-:Y:S01]  /*63c0*/  FFMA R40, R81.reuse, R121, R40 ;  /* 0x0000007951287223 */ /* 0x040fe20000000028 */
[----:B------:R-:W-:Y:S01]  /*63d0*/  FFMA R41, R81, R124, R41 ;  /* 0x0000007c51297223 */ /* 0x000fe20000000029 */
[----:B------:R-:W-:Y:S01]  /*63e0*/  ISETP.NE.AND P0, PT, R193, RZ, PT ;  /* 0x000000ffc100720c */ /* 0x000fe20003f05270 */
[----:B------:R-:W-:Y:S01]  /*63f0*/  HADD2.F32 R125, -RZ, R127.H0_H0 ;  /* 0x2000007fff7d7230 */ /* 0x000fe20000004100 */
[----:B------:R-:W-:Y:S01]  /*6400*/  F2FP.SATFINITE.E5M2.F32.PACK_AB_MERGE_C R201, R43, R38, RZ ;  /* 0x000000262bc9723e */ /* 0x000fe200048060ff */
[----:B------:R-:W-:Y:S01]  /*6410*/  FFMA R42, R81, R123, R42 ;  /* 0x0000007b512a7223 */ /* 0x000fe2000000002a */
[C---:B------:R-:W-:Y:S01]  /*6420*/  FMUL R47, R78.reuse, R47 ;  /* 0x0000002f4e2f7220 */ /* 0x040fe20000400000 */
[--C-:B------:R-:W-:Y:S01]  /*6430*/  HADD2.F32 R127, -RZ, R129.reuse.H0_H0 ;  /* 0x20000081ff7f7230 */ /* 0x100fe20000004100 */
[----:B------:R-:W-:Y:S01]  /*6440*/  F2FP.SATFINITE.E5M2.F32.PACK_AB_MERGE_C R201, R37, R36, R201 ;  /* 0x0000002425c9723e */ /* 0x000fe200048060c9 */
[----:B------:R-:W-:Y:S02]  /*6450*/  HADD2.F32 R130, -RZ, R129.H1_H1 ;  /* 0x30000081ff827230 */ /* 0x000fe40000004100 */
[C---:B------:R-:W-:Y:S01]  /*6460*/  FFMA R47, R81.reuse, R126, R47 ;  /* 0x0000007e512f7223 */ /* 0x040fe2000000002f */
[C---:B------:R-:W-:Y:S01]  /*6470*/  FFMA R44, R81.reuse, R125, R44 ;  /* 0x0000007d512c7223 */ /* 0x040fe2000000002c */
[C---:B------:R-:W-:Y:S01]  /*6480*/  FFMA R45, R81.reuse, R128, R45 ;  /* 0x00000080512d7223 */ /* 0x040fe2000000002d */
[----:B------:R-:W-:Y:S02]  /*6490*/  HADD2.F32 R129, -RZ, R131.H0_H0 ;  /* 0x20000083ff817230 */ /* 0x000fe40000004100 */
[C---:B------:R-:W-:Y:S01]  /*64a0*/  FMUL R46, R78.reuse, R50 ;  /* 0x000000324e2e7220 */ /* 0x040fe20000400000 */
[C---:B------:R-:W-:Y:S01]  /*64b0*/  FMUL R51, R78.reuse, R51 ;  /* 0x000000334e337220 */ /* 0x040fe20000400000 */
[--C-:B------:R-:W-:Y:S02]  /*64c0*/  HADD2.F32 R131, -RZ, R133.reuse.H0_H0 ;  /* 0x20000085ff837230 */ /* 0x100fe40000004100 */
[C---:B------:R-:W-:Y:S01]  /*64d0*/  FMUL R50, R78.reuse, R54 ;  /* 0x000000364e327220 */ /* 0x040fe20000400000 */
[C---:B------:R-:W-:Y:S01]  /*64e0*/  FFMA R46, R81.reuse, R127, R46 ;  /* 0x0000007f512e7223 */ /* 0x040fe2000000002e */
[----:B------:R-:W-:Y:S02]  /*64f0*/  HADD2.F32 R134, -RZ, R133.H1_H1 ;  /* 0x30000085ff867230 */ /* 0x000fe40000004100 */
[C---:B------:R-:W-:Y:S01]  /*6500*/  FFMA R51, R81.reuse, R130, R51 ;  /* 0x0000008251337223 */ /* 0x040fe20000000033 */
[----:B------:R-:W-:Y:S02]  /*6510*/  HADD2.F32 R133, -RZ, R135.H0_H0 ;  /* 0x20000087ff857230 */ /* 0x000fe40000004100 */
[C---:B------:R-:W-:Y:S01]  /*6520*/  FMUL R55, R78.reuse, R55 ;  /* 0x000000374e377220 */ /* 0x040fe20000400000 */
[C---:B------:R-:W-:Y:S01]  /*6530*/  FFMA R48, R81.reuse, R129, R48 ;  /* 0x0000008151307223 */ /* 0x040fe20000000030 */
[C---:B------:R-:W-:Y:S01]  /*6540*/  FFMA R49, R81.reuse, R132, R49 ;  /* 0x0000008451317223 */ /* 0x040fe20000000031 */
[--C-:B------:R-:W-:Y:S02]  /*6550*/  HADD2.F32 R135, -RZ, R137.reuse.H0_H0 ;  /* 0x20000089ff877230 */ /* 0x100fe40000004100 */
[C---:B------:R-:W-:Y:S01]  /*6560*/  FFMA R50, R81.reuse, R131, R50 ;  /* 0x0000008351327223 */ /* 0x040fe20000000032 */
[----:B------:R-:W-:Y:S02]  /*6570*/  HADD2.F32 R138, -RZ, R137.H1_H1 ;  /* 0x30000089ff8a7230 */ /* 0x000fe40000004100 */
[C---:B------:R-:W-:Y:S01]  /*6580*/  FMUL R54, R78.reuse, R58 ;  /* 0x0000003a4e367220 */ /* 0x040fe20000400000 */
[----:B------:R-:W-:Y:S02]  /*6590*/  HADD2.F32 R137, -RZ, R139.H0_H0 ;  /* 0x2000008bff897230 */ /* 0x000fe40000004100 */
[C---:B------:R-:W-:Y:S01]  /*65a0*/  FFMA R55, R81.reuse, R134, R55 ;  /* 0x0000008651377223 */ /* 0x040fe20000000037 */
        /* <DEDUP_REMOVED lines=16> */
[----:B------:R-:W-:Y:S01]  /*66b0*/  FFMA R63, R81, R142, R63 ;  /* 0x0000008e513f7223 */ /* 0x000fe2000000003f */
[----:B------:R-:W-:Y:S01]  /*66c0*/  FMUL R67, R78, R67 ;  /* 0x000000434e437220 */ /* 0x000fe20000400000 */
[----:B------:R-:W-:Y:S01]  /*66d0*/  F2FP.SATFINITE.E5M2.F32.PACK_AB_MERGE_C R202, R47, R42, RZ ;  /* 0x0000002a2fca723e */ /* 0x000fe200048060ff */
[----:B------:R-:W-:Y:S01]  /*66e0*/  FFMA R60, R81, R141, R60 ;  /* 0x0000008d513c7223 */ /* 0x000fe2000000003c */
[----:B------:R-:W-:Y:S01]  /*66f0*/  F2FP.SATFINITE.E5M2.F32.PACK_AB_MERGE_C R203, R51, R46, RZ ;  /* 0x0000002e33cb723e */ /* 0x000fe200048060ff */
[C---:B------:R-:W-:Y:S01]  /*6700*/  FFMA R61, R81.reuse, R144, R61 ;  /* 0x00000090513d7223 */ /* 0x040fe2000000003d */
[C---:B------:R-:W-:Y:S01]  /*6710*/  FFMA R62, R81.reuse, R143, R62 ;  /* 0x0000008f513e7223 */ /* 0x040fe2000000003e */
[----:B------:R-:W-:Y:S01]  /*6720*/  FFMA R67, R81, R146, R67 ;  /* 0x0000009251437223 */ /* 0x000fe20000000043 */
[----:B------:R-:W-:Y:S02]  /*6730*/  F2FP.SATFINITE.E5M2.F32.PACK_AB_MERGE_C R202, R41, R40, R202 ;  /* 0x0000002829ca723e */ /* 0x000fe400048060ca */
[----:B------:R-:W-:Y:S02]  /*6740*/  F2FP.SATFINITE.E5M2.F32.PACK_AB_MERGE_C R203, R45, R44, R203 ;  /* 0x0000002c2dcb723e */ /* 0x000fe400048060cb */
[----:B------:R-:W-:Y:S02]  /*6750*/  F2FP.SATFINITE.E5M2.F32.PACK_AB_MERGE_C R212, R55, R50, RZ ;  /* 0x0000003237d4723e */ /* 0x000fe400048060ff */
[----:B------:R-:W-:Y:S01]  /*6760*/  F2FP.SATFINITE.E5M2.F32.PACK_AB_MERGE_C R213, R59, R54, RZ ;  /* 0x000000363bd5723e */ /* 0x000fe200048060ff */
[----:B------:R1:W-:Y:S01]  /*6770*/  STS.128 [R206+0x4020], R200 ;  /* 0x004020c8ce007388 */ /* 0x0003e20000000c00 */
[----:B------:R-:W-:Y:S02]  /*6780*/  F2FP.SATFINITE.E5M2.F32.PACK_AB_MERGE_C R214, R63, R58, RZ ;  /* 0x0000003a3fd6723e */ /* 0x000fe400048060ff */
[----:B------:R-:W-:Y:S02]  /*6790*/  F2FP.SATFINITE.E5M2.F32.PACK_AB_MERGE_C R215, R67, R62, RZ ;  /* 0x0000003e43d7723e */ /* 0x000fe400048060ff */
[----:B------:R-:W-:Y:S02]  /*67a0*/  F2FP.SATFINITE.E5M2.F32.PACK_AB_MERGE_C R212, R49, R48, R212 ;  /* 0x0000003031d4723e */ /* 0x000fe400048060d4 */
[----:B------:R-:W-:Y:S02]  /*67b0*/  F2FP.SATFINITE.E5M2.F32.PACK_AB_MERGE_C R213, R53, R52, R213 ;  /* 0x0000003435d5723e */ /* 0x000fe400048060d5 */
[----:B------:R-:W-:Y:S02]  /*67c0*/  F2FP.SATFINITE.E5M2.F32.PACK_AB_MERGE_C R214, R57, R56, R214 ;  /* 0x0000003839d6723e */ /* 0x000fe400048060d6 */
[----:B------:R-:W-:Y:S02]  /*67d0*/  F2FP.SATFINITE.E5M2.F32.PACK_AB_MERGE_C R215, R61, R60, R215 ;  /* 0x0000003c3dd7723e */ /* 0x000fe400048060d7 */
[----:B------:R-:W-:Y:S02]  /*67e0*/  LEA R210, R181, UR49, 0x3 ;  /* 0x00000031b5d27c11 */ /* 0x000fe4000f8e18ff */
[----:B------:R-:W-:Y:S01]  /*67f0*/  @P6 SHF.L.U32 R221, R180, 0x1f, RZ ;  /* 0x0000001fb4dd6819 */ /* 0x000fe200000006ff */
[----:B------:R1:W-:Y:S01]  /*6800*/  STS.128 [R205+0x4010], R212 ;  /* 0x004010d4cd007388 */ /* 0x0003e20000000c00 */
[----:B------:R-:W-:Y:S01]  /*6810*/  @!PT LDS RZ, [RZ] ;  /* 0x00000000fffff984 */ /* 0x000fe20000000800 */
[----:B------:R-:W-:Y:S01]  /*6820*/  @!PT LDS RZ, [RZ] ;  /* 0x00000000fffff984 */ /* 0x000fe20000000800 */
[----:B------:R-:W-:Y:S01]  /*6830*/  @!PT LDS RZ, [RZ] ;  /* 0x00000000fffff984 */ /* 0x000fe20000000800 */
[----:B------:R-:W-:Y:S01]  /*6840*/  @!PT LDS RZ, [RZ] ;  /* 0x00000000fffff984 */ /* 0x000fe20000000800 */
[----:B------:R2:W-:Y:S07]  /*6850*/  MEMBAR.ALL.CTA ;  /* 0x0000000000007992 */ /* 0x0005ee0000008000 */
[----:B--2---:R-:W2:Y:S02]  /*6860*/  FENCE.VIEW.ASYNC.S ;  /* 0x00000000000073c6 */ /* 0x004ea40000000000 */
[----:B--2---:R-:W-:Y:S06]  /*6870*/  BAR.SYNC.DEFER_BLOCKING 0x1, 0x80 ;  /* 0x0042000000007b1d */ /* 0x004fec0000010000 */
[----:B------:R-:W-:Y:S05]  /*6880*/  @P0 BRA `(.L_x_95) ;  /* 0x0000000000280947 */ /* 0x000fea0003800000 */
[----:B------:R-:W-:Y:S02]  /*6890*/  UIADD3 UR4, UPT, UPT, UR49, 0x4200, URZ ;  /* 0x0000420031047890 */ /* 0x000fe4000fffe0ff */
[----:B------:R-:W-:Y:S01]  /*68a0*/  UIADD3 UR6, UP0, UPT, UR52, 0x680, URZ ;  /* 0x0000068034067890 */ /* 0x000fe2000ff1e0ff */
[----:B------:R-:W-:Y:S03]  /*68b0*/  UMOV UR43, UR36 ;  /* 0x00000024002b7c82 */ /* 0x000fe60008000000 */
[----:B------:R-:W-:Y:S01]  /*68c0*/  MOV R192, UR4 ;  /* 0x0000000400c07c02 */ /* 0x000fe20008000f00 */
[----:B------:R-:W-:Y:S03]  /*68d0*/  UIADD3.X UR7, UPT, UPT, URZ, UR53, URZ, UP0, !UPT ;  /* 0x00000035ff077290 */ /* 0x000fe600087fe4ff */
[----:B------:R-:W-:Y:S11]  /*68e0*/  R2UR UR40, R192 ;  /* 0x00000000c02872ca */ /* 0x000ff600000e0000 */
[----:B------:R-:W-:Y:S02]  /*68f0*/  @!UPT UIADD3 URZ, UPT, UPT, URZ, URZ, URZ ;  /* 0x000000fffffff290 */ /* 0x000fe4000fffe0ff */
[----:B------:R2:W-:Y:S01]  /*6900*/  UTMASTG.3D [UR40], [UR6] ;  /* 0x00000028060073b5 */ /* 0x0005e20008010000 */
[----:B------:R0:W-:Y:S01]  /*6910*/  UTMACMDFLUSH ;  /* 0x00000000000079b7 */ /* 0x0001e20000000000 */
[----:B--2---:R-:W-:Y:S04]  /*6920*/  DEPBAR.LE SB0, 0x1 ;  /* 0x000080400000791a */ /* 0x004fe80000000000 */
.L_x_95:
[----:B------:R-:W-:Y:S05]  /*6930*/  BSYNC.RECONVERGENT B0 ;  /* 0x0000000000007941 */ /* 0x000fea0003800200 */
.L_x_94:
[----:B------:R-:W-:Y:S06]  /*6940*/  BAR.SYNC.DEFER_BLOCKING 0x1, 0x80 ;  /* 0x0042000000007b1d */ /* 0x000fec0000010000 */
[----:B------:R-:W2:Y:S01]  /*6950*/  @P6 SYNCS.PHASECHK.TRANS64.TRYWAIT P0, [R210+URZ+0x30], R221 ;  /* 0x000030ddd20065a7 */ /* 0x000ea200080011ff */
[----:B------:R-:W-:Y:S01]  /*6960*/  BSSY B1, `(.L_x_96) ;  /* 0x0000023000017945 */ /* 0x000fe20003800000 */
[----:B--2---:R-:W-:Y:S03]  /*6970*/  @P6 SEL R208, RZ, 0x1, !P0 ;  /* 0x00000001ffd06807 */ /* 0x004fe60004000000 */
[----:B------:R-:W-:Y:S05]  /*6980*/  @!P6 BRA `(.L_x_97) ;  /* 0x000000000080e947 */ /* 0x000fea0003800000 */
[----:B------:R-:W-:Y:S01]  /*6990*/  ISETP.NE.AND P1, PT, R209, RZ, PT ;  /* 0x000000ffd100720c */ /* 0x000fe20003f25270 */
[----:B------:R-:W-:Y:S01]  /*69a0*/  BSSY B0, `(.L_x_98) ;  /* 0x000000a000007945 */ /* 0x000fe20003800000 */
[----:B------:R-:W-:Y:S11]  /*69b0*/  ISETP.NE.AND P0, PT, R208, RZ, PT ;  /* 0x000000ffd000720c */ /* 0x000ff60003f05270 */
[----:B------:R-:W-:Y:S04]  /*69c0*/  @P1 IMAD R0, R181, 0x2000, R190 ;  /* 0x00002000b5001824 */ /* 0x000fe800078e02be */
[C---:B------:R-:W-:Y:S01]  /*69d0*/  @P1 IMAD.IADD R2, R0.reuse, 0x1, R211 ;  /* 0x0000000100021824 */ /* 0x040fe200078e02d3 */
[----:B------:R-:W-:Y:S03]  /*69e0*/  @P1 IADD3 R219, PT, PT, R0, R219, RZ ;  /* 0x000000db00db1210 */ /* 0x000fe60007ffe0ff */
[----:B------:R-:W-:Y:S01]  /*69f0*/  @P1 IMAD.IADD R217, R217, 0x1, R2 ;  /* 0x00000001d9d91824 */ /* 0x000fe200078e0202 */
[----:B------:R-:W-:Y:S06]  /*6a00*/  @P0 BRA `(.L_x_99) ;  /* 0x00000000000c0947 */ /* 0x000fec0003800000 */
[----:B------:R-:W-:Y:S04]  /*6a10*/  SHF.L.U32 R3, R180, 0x1f, RZ ;  /* 0x0000001fb4037819 */ /* 0x000fe800000006ff */
[----:B------:R-:W2:Y:S02]  /*6a20*/  SYNCS.PHASECHK.TRANS64.TRYWAIT P0, [R210+URZ+0x30], R3 ;  /* 0x00003003d20075a7 */ /* 0x000ea400080011ff */
[----:B--2---:R-:W-:Y:S05]  /*6a30*/  @!P0 BRA `(.L_x_100) ;  /* 0x0000001c00a08947 */ /* 0x004fea0003800000 */
.L_x_99:
[----:B------:R-:W-:Y:S05]  /*6a40*/  BSYNC B0 ;  /* 0x0000000000007941 */ /* 0x000fea0003800000 */
.L_x_98:
[----:B------:R-:W-:Y:S01]  /*6a50*/  ISETP.NE.AND P0, PT, R209, RZ, PT ;  /* 0x000000ffd100720c */ /* 0x000fe20003f05270 */
[----:B--2---:R-:W-:Y:S02]  /*6a60*/  VIADD R210, R210, 0x40 ;  /* 0x00000040d2d27836 */ /* 0x004fe40000000000 */
[----:B------:R-:W-:Y:S02]  /*6a70*/  IMAD.U32 R3, RZ, RZ, UR37 ;  /* 0x00000025ff037e24 */ /* 0x000fe4000f8e00ff */
[----:B------:R-:W-:Y:S03]  /*6a80*/  VIADD R181, R181, 0x1 ;  /* 0x00000001b5b57836 */ /* 0x000fe60000000000 */
[----:B------:R-:W-:Y:S05]  /*6a90*/  PRMT R3, R3, 0x654, R210 ;  /* 0x0000065403037816 */ /* 0x000fea00000000d2 */
[----:B------:R2:W3:Y:S04]  /*6aa0*/  @P0 LDS.128 R148, [R0] ;  /* 0x0000000000940984 */ /* 0x0004e80000000c00 */
[----:B------:R2:W4:Y:S04]  /*6ab0*/  @P0 LDS.128 R152, [R2+0x10] ;  /* 0x0000100002980984 */ /* 0x0005280000000c00 */
        /* <DEDUP_REMOVED lines=9> */
[----:B------:R-:W-:Y:S01]  /*6b50*/  SEL R181, R181, RZ, P0 ;  /* 0x000000ffb5b57207 */ /* 0x000fe20000000000 */
[----:B-----5:R5:W-:Y:S02]  /*6b60*/  SYNCS.ARRIVE.TRANS64.RED.A1T0 RZ, [R3+URZ], RZ ;  /* 0x000000ff03ff79a7 */ /* 0x020be400081004ff */
[----:B-----5:R-:W-:Y:S04]  /*6b70*/  SEL R3, RZ, 0x1, P0 ;  /* 0x00000001ff037807 */ /* 0x020fe80000000000 */
[----:B--234-:R-:W-:Y:S02]  /*6b80*/  LOP3.LUT R180, R180, R3, RZ, 0x3c, !PT ;  /* 0x00000003b4b47212 */ /* 0x01cfe400078e3cff */
.L_x_97:
[----:B------:R-:W-:Y:S05]  /*6b90*/  BSYNC B1 ;  /* 0x0000000000017941 */ /* 0x000fea0003800000 */
.L_x_96:
[----:B------:R-:W-:Y:S05]  /*6ba0*/  VIADD R0, R80, 0x40 ;  /* 0x0000004050007836 */ /* 0x000fea0000000000 */
[----:B------:R-:W-:Y:S04]  /*6bb0*/  SHF.R.U32.HI R0, RZ, 0x15, R0 ;  /* 0x00000015ff007819 */ /* 0x000fe80000011600 */
[----:B------:R-:W-:Y:S11]  /*6bc0*/  LOP3.LUT P0, RZ, R0, 0x3, R173, 0x48, !PT ;  /* 0x0000000300ff7812 */ /* 0x000ff600078048ad */
[----:B------:R-:W-:Y:S02]  /*6bd0*/  @!UPT UIADD3 URZ, UPT, UPT, URZ, URZ, URZ ;  /* 0x000000fffffff290 */ /* 0x000fe4000fffe0ff */
[----:B------:R-:W-:Y:S05]  /*6be0*/  @!P0 BRA `(.L_x_101) ;  /* 0x0000000000408947 */ /* 0x000fea0003800000 */
[----:B------:R-:W2:Y:S01]  /*6bf0*/  LDCU.64 UR8, c[0x4][0x70] ;  /* 0x01000e00ff0877ac */ /* 0x000ea20008000a00 */
[----:B------:R-:W-:Y:S01]  /*6c00*/  MOV R3, 0x0 ;  /* 0x0000000000037802 */ /* 0x000fe20000000f00 */
[----:B------:R-:W-:Y:S02]  /*6c10*/  HFMA2 R12, -RZ, RZ, 0, 5.9604644775390625e-08 ;  /* 0x00000001ff0c7431 */ /* 0x000fe400000001ff */
[----:B------:R-:W-:Y:S02]  /*6c20*/  IMAD.MOV.U32 R8, RZ, RZ, 0x192 ;  /* 0x00000192ff087424 */ /* 0x000fe400078e00ff */
[----:B------:R-:W-:Y:S01]  /*6c30*/  IMAD.MOV.U32 R13, RZ, RZ, RZ ;  /* 0x000000ffff0d7224 */ /* 0x000fe200078e00ff */
[----:B------:R-:W3:Y:S01]  /*6c40*/  LDCU.64 UR6, c[0x4][0x78] ;  /* 0x01000f00ff0677ac */ /* 0x000ee20008000a00 */
[----:B------:R-:W4:Y:S01]  /*6c50*/  LDC.64 R2, c[0x4][R3] ;  /* 0x0100000003027b82 */ /* 0x000f220000000a00 */
[----:B------:R-:W5:Y:S01]  /*6c60*/  LDCU.64 UR4, c[0x4][0x10] ;  /* 0x01000200ff0477ac */ /* 0x000f620008000a00 */
[----:B--2---:R-:W-:Y:S01]  /*6c70*/  MOV R5, UR9 ;  /* 0x0000000900057c02 */ /* 0x004fe20008000f00 */
[----:B------:R-:W-:Y:S01]  /*6c80*/  IMAD.U32 R4, RZ, RZ, UR8 ;  /* 0x00000008ff047e24 */ /* 0x000fe2000f8e00ff */
[----:B---3--:R-:W-:Y:S01]  /*6c90*/  MOV R7, UR7 ;  /* 0x0000000700077c02 */ /* 0x008fe20008000f00 */
[----:B------:R-:W-:Y:S01]  /*6ca0*/  IMAD.U32 R6, RZ, RZ, UR6 ;  /* 0x00000006ff067e24 */ /* 0x000fe2000f8e00ff */
[----:B-----5:R-:W-:Y:S01]  /*6cb0*/  MOV R11, UR5 ;  /* 0x00000005000b7c02 */ /* 0x020fe20008000f00 */
[----:B------:R-:W-:Y:S02]  /*6cc0*/  IMAD.U32 R10, RZ, RZ, UR4 ;  /* 0x00000004ff0a7e24 */ /* 0x000fe4000f8e00ff */
[----:B------:R-:W-:Y:S07]  /*6cd0*/  LEPC R20, `(.L_x_101) ;  /* 0x000000001014794e */ /* 0x000fee0000000000 */
[----:B-1--4-:R-:W-:Y:S05]  /*6ce0*/  CALL.ABS.NOINC R2 ;  /* 0x0000000002007343 */ /* 0x012fea0003c00000 */
.L_x_101:
[----:B------:R-:W-:Y:S01]  /*6cf0*/  ISETP.NE.AND P0, PT, R193, RZ, PT ;  /* 0x000000ffc100720c */ /* 0x000fe20003f05270 */
[----:B------:R-:W-:Y:S05]  /*6d00*/  WARPSYNC.ALL ;  /* 0x0000000000007948 */ /* 0x000fea0003800000 */
[----:B------:R-:W-:Y:S01]  /*6d10*/  R2UR UR4, R80 ;  /* 0x00000000500472ca */ /* 0x000fe200000e0000 */
[----:B------:R-:W-:Y:S01]  /*6d20*/  BSSY.RECONVERGENT B0, `(.L_x_102) ;  /* 0x000011d000007945 */ /* 0x000fe20003800200 */
[----:B------:R-:W-:Y:S02]  /*6d30*/  F2FP.F16.E5M2.UNPACK_B R11, R149 ;  /* 0x00000095ff0b723e */ /* 0x000fe400020004ff */
[----:B------:R-:W-:Y:S02]  /*6d40*/  F2FP.F16.E5M2.UNPACK_B R10, R150 ;  /* 0x00000096ff0a723e */ /* 0x000fe400020004ff */
[----:B------:R-:W-:Y:S01]  /*6d50*/  F2FP.F16.E5M2.UNPACK_B R9, R151 ;  /* 0x00000097ff09723e */ /* 0x000fe200020004ff */
[--C-:B------:R-:W-:Y:S01]  /*6d60*/  HADD2.F32 R83, -RZ, R11.reuse.H0_H0 ;  /* 0x2000000bff537230 */ /* 0x100fe20000004100 */
[----:B------:R-:W-:Y:S01]  /*6d70*/  F2FP.F16.E5M2.UNPACK_B R8, R152 ;  /* 0x00000098ff08723e */ /* 0x000fe200020004ff */
[----:B------:R-:W-:Y:S01]  /*6d80*/  HADD2.F32 R84, -RZ, R11.H1_H1 ;  /* 0x3000000bff547230 */ /* 0x000fe20000004100 */
[----:B------:R-:W-:Y:S01]  /*6d90*/  F2FP.F16.E5M2.UNPACK_B R7, R153 ;  /* 0x00000099ff07723e */ /* 0x000fe200020004ff */
[--C-:B------:R-:W-:Y:S01]  /*6da0*/  HADD2.F32 R87, -RZ, R10.reuse.H0_H0 ;  /* 0x2000000aff577230 */ /* 0x100fe20000004100 */
[----:B------:R-:W-:Y:S01]  /*6db0*/  F2FP.F16.E5M2.UNPACK_B R6, R154 ;  /* 0x0000009aff06723e */ /* 0x000fe200020004ff */
[----:B------:R-:W-:Y:S01]  /*6dc0*/  HADD2.F32 R88, -RZ, R10.H1_H1 ;  /* 0x3000000aff587230 */ /* 0x000fe20000004100 */
[----:B------:R-:W-:Y:S01]  /*6dd0*/  F2FP.F16.E5M2.UNPACK_B R5, R155 ;  /* 0x0000009bff05723e */ /* 0x000fe200020004ff */
[--C-:B------:R-:W-:Y:S01]  /*6de0*/  HADD2.F32 R91, -RZ, R9.reuse.H0_H0 ;  /* 0x20000009ff5b7230 */ /* 0x100fe20000004100 */
[----:B-1----:R-:W-:Y:S01]  /*6df0*/  F2FP.F16.E5M2.UNPACK_B R4, R156 ;  /* 0x0000009cff04723e */ /* 0x002fe200020004ff */
[----:B------:R-:W-:Y:S01]  /*6e00*/  HADD2.F32 R92, -RZ, R9.H1_H1 ;  /* 0x30000009ff5c7230 */ /* 0x000fe20000004100 */
[-C--:B------:R-:W-:Y:S01]  /*6e10*/  F2FP.F16.E5M2.UNPACK_B R2, R148.reuse ;  /* 0x00000094ff02723e */ /* 0x080fe200020004ff */
[--C-:B------:R-:W-:Y:S01]  /*6e20*/  HADD2.F32 R95, -RZ, R8.reuse.H0_H0 ;  /* 0x20000008ff5f7230 */ /* 0x100fe20000004100 */
[----:B------:R-:W-:Y:S01]  /*6e30*/  F2FP.F16.E5M2.UNPACK_B R148, R148.H1 ;  /* 0x00000094ff94723e */ /* 0x000fe200030004ff */
[----:B------:R-:W-:Y:S01]  /*6e40*/  HADD2.F32 R97, -RZ, R8.H1_H1 ;  /* 0x30000008ff617230 */ /* 0x000fe20000004100 */
[----:B------:R-:W-:Y:S01]  /*6e50*/  F2FP.F16.E5M2.UNPACK_B R149, R149.H1 ;  /* 0x00000095ff95723e */ /* 0x000fe200030004ff */
[--C-:B------:R-:W-:Y:S01]  /*6e60*/  HADD2.F32 R98, -RZ, R7.reuse.H0_H0 ;  /* 0x20000007ff627230 */ /* 0x100fe20000004100 */
[----:B------:R-:W-:Y:S01]  /*6e70*/  F2FP.F16.E5M2.UNPACK_B R150, R150.H1 ;  /* 0x00000096ff96723e */ /* 0x000fe200030004ff */
[----:B------:R-:W-:Y:S01]  /*6e80*/  HADD2.F32 R101, -RZ, R7.H1_H1 ;  /* 0x30000007ff657230 */ /* 0x000fe20000004100 */
[----:B------:R-:W-:Y:S01]  /*6e90*/  F2FP.F16.E5M2.UNPACK_B R151, R151.H1 ;  /* 0x00000097ff97723e */ /* 0x000fe200030004ff */
[--C-:B------:R-:W-:Y:S01]  /*6ea0*/  HADD2.F32 R102, -RZ, R6.reuse.H0_H0 ;  /* 0x20000006ff667230 */ /* 0x100fe20000004100 */
[----:B------:R-:W-:Y:S01]  /*6eb0*/  F2FP.F16.E5M2.UNPACK_B R138, R163 ;  /* 0x000000a3ff8a723e */ /* 0x000fe200020004ff */
[----:B------:R-:W-:Y:S01]  /*6ec0*/  HADD2.F32 R105, -RZ, R6.H1_H1 ;  /* 0x30000006ff697230 */ /* 0x000fe20000004100 */
[----:B------:R-:W-:Y:S01]  /*6ed0*/  R2UR UR5, R207 ;  /* 0x00000000cf0572ca */ /* 0x000fe200000e0000 */
        /* <DEDUP_REMOVED lines=8> */
[----:B------:R-:W1:Y:S01]  /*6f60*/  LDTM.x64 R4, tmem[UR4+0x40] ;  /* 0x00004004000479ee */ /* 0x000e620008340000 */
[--C-:B------:R-:W-:Y:S01]  /*6f70*/  HADD2.F32 R0, -RZ, R2.reuse.H0_H0 ;  /* 0x20000002ff007230 */ /* 0x100fe20000004100 */
[----:B------:R-:W-:Y:S01]  /*6f80*/  NOP ;  /* 0x0000000000007918 */ /* 0x000fe20000000000 */
[----:B------:R-:W-:Y:S01]  /*6f90*/  HADD2.F32 R2, -RZ, R2.H1_H1 ;  /* 0x30000002ff027230 */ /* 0x000fe20000004100 */
[----:B------:R-:W-:Y:S01]  /*6fa0*/  UIADD3 UR5, UPT, UPT, UR5, 0xa0, URZ ;  /* 0x000000a005057890 */ /* 0x000fe2000fffe0ff */
[--C-:B------:R-:W-:Y:S01]  /*6fb0*/  HADD2.F32 R86, -RZ, R149.reuse.H1_H1 ;  /* 0x30000095ff567230 */ /* 0x100fe20000004100 */
[----:B------:R-:W-:Y:S01]  /*6fc0*/  F2FP.F16.E5M2.UNPACK_B R132, R161 ;  /* 0x000000a1ff84723e */ /* 0x000fe200020004ff */
[--C-:B------:R-:W-:Y:S01]  /*6fd0*/  HADD2.F32 R114, -RZ, R116.reuse.H0_H0 ;  /* 0x20000074ff727230 */ /* 0x100fe20000004100 */
[----:B------:R-:W-:Y:S01]  /*6fe0*/  UPRMT UR5, UR37, 0x654, UR5 ;  /* 0x0000065425057896 */ /* 0x000fe20008000005 */
[----:B------:R-:W-:Y:S01]  /*6ff0*/  HADD2.F32 R117, -RZ, R116.H1_H1 ;  /* 0x30000074ff757230 */ /* 0x000fe20000004100 */
[----:B------:R-:W-:Y:S01]  /*7000*/  F2FP.F16.E5M2.UNPACK_B R136, R162 ;  /* 0x000000a2ff88723e */ /* 0x000fe200020004ff */
[--C-:B------:R-:W-:Y:S01]  /*7010*/  HADD2.F32 R118, -RZ, R120.reuse.H0_H0 ;  /* 0x20000078ff767230 */ /* 0x100fe20000004100 */
[----:B------:R-:W-:Y:S01]  /*7020*/  F2FP.F16.E5M2.UNPACK_B R152, R152.H1 ;  /* 0x00000098ff98723e */ /* 0x000fe200030004ff */
[----:B------:R-:W-:Y:S01]  /*7030*/  HADD2.F32 R121, -RZ, R120.H1_H1 ;  /* 0x30000078ff797230 */ /* 0x000fe20000004100 */
[----:B------:R-:W-:Y:S01]  /*7040*/  F2FP.F16.E5M2.UNPACK_B R153, R153.H1 ;  /* 0x00000099ff99723e */ /* 0x000fe200030004ff */
[--C-:B------:R-:W-:Y:S01]  /*7050*/  HADD2.F32 R122, -RZ, R124.reuse.H0_H0 ;  /* 0x2000007cff7a7230 */ /* 0x100fe20000004100 */
[----:B------:R-:W-:Y:S01]  /*7060*/  F2FP.F16.E5M2.UNPACK_B R154, R154.H1 ;  /* 0x0000009aff9a723e */ /* 0x000fe200030004ff */
[----:B-1----:R-:W-:Y:S01]  /*7070*/  SYNCS.ARRIVE.TRANS64.RED.A1T0 RZ, [UR5], RZ ;  /* 0x000000ffffff79a7 */ /* 0x002fe20008100405 */
[----:B------:R-:W-:Y:S01]  /*7080*/  HADD2.F32 R125, -RZ, R124.H1_H1 ;  /* 0x3000007cff7d7230 */ /* 0x000fe20000004100 */
[----:B------:R-:W-:Y:S01]  /*7090*/  F2FP.F16.E5M2.UNPACK_B R155, R155.H1 ;  /* 0x0000009bff9b723e */ /* 0x000fe200030004ff */
[--C-:B------:R-:W-:Y:S01]  /*70a0*/  HADD2.F32 R126, -RZ, R128.reuse.H0_H0 ;  /* 0x20000080ff7e7230 */ /* 0x100fe20000004100 */
[----:B------:R-:W-:Y:S01]  /*70b0*/  F2FP.F16.E5M2.UNPACK_B R156, R156.H1 ;  /* 0x0000009cff9c723e */ /* 0x000fe200030004ff */
[----:B------:R-:W-:Y:S01]  /*70c0*/  HADD2.F32 R129, -RZ, R128.H1_H1 ;  /* 0x30000080ff817230 */ /* 0x000fe20000004100 */
[----:B------:R-:W-:Y:S01]  /*70d0*/  F2FP.F16.E5M2.UNPACK_B R157, R157.H1 ;  /* 0x0000009dff9d723e */ /* 0x000fe200030004ff */
[C---:B------:R-:W-:Y:S01]  /*70e0*/  FMUL R4, R78.reuse, R4 ;  /* 0x000000044e047220 */ /* 0x040fe20000400000 */
[C---:B------:R-:W-:Y:S01]  /*70f0*/  FMUL R5, R78.reuse, R5 ;  /* 0x000000054e057220 */ /* 0x040fe20000400000 */
[----:B------:R-:W-:Y:S02]  /*7100*/  HADD2.F32 R3, -RZ, R148.H0_H0 ;  /* 0x20000094ff037230 */ /* 0x000fe40000004100 */
        /* <DEDUP_REMOVED lines=9> */
[C---:B------:R-:W-:Y:S01]  /*71a0*/  FMUL R2, R78.reuse, R21 ;  /* 0x000000154e027220 */ /* 0x040fe20000400000 */
[C---:B------:R-:W-:Y:S01]  /*71b0*/  FMUL R21, R78.reuse, R28 ;  /* 0x0000001c4e157220 */ /* 0x040fe20000400000 */
[----:B------:R-:W-:Y:S02]  /*71c0*/  HADD2.F32 R130, -RZ, R132.H0_H0 ;  /* 0x20000084ff827230 */ /* 0x000fe40000004100 */
[C---:B------:R-:W-:Y:S01]  /*71d0*/  FMUL R6, R78.reuse, R6 ;  /* 0x000000064e067220 */ /* 0x040fe20000400000 */
[----:B------:R-:W-:Y:S02]  /*71e0*/  HADD2.F32 R82, -RZ, R148.H1_H1 ;  /* 0x30000094ff527230 */ /* 0x000fe40000004100 */
[C---:B------:R-:W-:Y:S01]  /*71f0*/  FMUL R7, R78.reuse, R7 ;  /* 0x000000074e077220 */ /* 0x040fe20000400000 */
[----:B------:R-:W-:Y:S02]  /*7200*/  HADD2.F32 R85, -RZ, R149.H0_H0 ;  /* 0x20000095ff557230 */ /* 0x000fe40000004100 */
[C---:B------:R-:W-:Y:S01]  /*7210*/  FFMA R6, R81.reuse, R3, R6 ;  /* 0x0000000351067223 */ /* 0x040fe20000000006 */
[----:B------:R-:W-:Y:S02]  /*7220*/  HADD2.F32 R133, -RZ, R132.H1_H1 ;  /* 0x30000084ff857230 */ /* 0x000fe40000004100 */
[C---:B------:R-:W-:Y:S01]  /*7230*/  FFMA R7, R81.reuse, R82, R7 ;  /* 0x0000005251077223 */ /* 0x040fe20000000007 */
[C---:B------:R-:W-:Y:S01]  /*7240*/  FFMA R8, R81.reuse, R83, R8 ;  /* 0x0000005351087223 */ /* 0x040fe20000000008 */
[C---:B------:R-:W-:Y:S01]  /*7250*/  FFMA R9, R81.reuse, R84, R9 ;  /* 0x0000005451097223 */ /* 0x040fe20000000009 */
[--C-:B------:R-:W-:Y:S02]  /*7260*/  HADD2.F32 R82, -RZ, R138.reuse.H0_H0 ;  /* 0x2000008aff527230 */ /* 0x100fe40000004100 */
[C---:B------:R-:W-:Y:S01]  /*7270*/  FMUL R10, R78.reuse, R10 ;  /* 0x0000000a4e0a7220 */ /* 0x040fe20000400000 */
[----:B------:R-:W-:Y:S02]  /*7280*/  HADD2.F32 R83, -RZ, R138.H1_H1 ;  /* 0x3000008aff537230 */ /* 0x000fe40000004100 */
[C---:B------:R-:W-:Y:S01]  /*7290*/  FMUL R11, R78.reuse, R11 ;  /* 0x0000000b4e0b7220 */ /* 0x040fe20000400000 */
[----:B------:R-:W-:Y:S02]  /*72a0*/  HADD2.F32 R89, -RZ, R150.H0_H0 ;  /* 0x20000096ff597230 */ /* 0x000fe40000004100 */
[C---:B------:R-:W-:Y:S01]  /*72b0*/  FFMA R10, R81.reuse, R85, R10 ;  /* 0x00000055510a7223 */ /* 0x040fe2000000000a */
[--C-:B------:R-:W-:Y:S02]  /*72c0*/  HADD2.F32 R134, -RZ, R136.reuse.H0_H0 ;  /* 0x20000088ff867230 */ /* 0x100fe40000004100 */
[C---:B------:R-:W-:Y:S01]  /*72d0*/  FFMA R11, R81.reuse, R86, R11 ;  /* 0x00000056510b7223 */ /* 0x040fe2000000000b */
[C---:B------:R-:W-:Y:S01]  /*72e0*/  FFMA R12, R81.reuse, R87, R12 ;  /* 0x00000057510c7223 */ /* 0x040fe2000000000c */
[----:B------:R-:W-:Y:S01]  /*72f0*/  FFMA R13, R81, R88, R13 ;  /* 0x00000058510d7223 */ /* 0x000fe2000000000d */
[----:B------:R-:W-:Y:S01]  /*7300*/  F2FP.SATFINITE.E5M2.F32.PACK_AB_MERGE_C R86, R7, R6, RZ ;  /* 0x000000060756723e */ /* 0x000fe200048060ff */
[C---:B------:R-:W-:Y:S01]  /*7310*/  FMUL R7, R78.reuse, R24 ;  /* 0x000000184e077220 */ /* 0x040fe20000400000 */
[----:B------:R-:W-:Y:S01]  /*7320*/  F2FP.SATFINITE.E5M2.F32.PACK_AB_MERGE_C R138, R11, R10, RZ ;  /* 0x0000000a0b8a723e */ /* 0x000fe200048060ff */
[C---:B------:R-:W-:Y:S01]  /*7330*/  FMUL R10, R78.reuse, R25 ;  /* 0x000000194e0a7220 */ /* 0x040fe20000400000 */
[C---:B------:R-:W-:Y:S01]  /*7340*/  FMUL R25, R78.reuse, R32 ;  /* 0x000000204e197220 */ /* 0x040fe20000400000 */
[----:B------:R-:W-:Y:S02]  /*7350*/  HADD2.F32 R137, -RZ, R136.H1_H1 ;  /* 0x30000088ff897230 */ /* 0x000fe40000004100 */
[C---:B------:R-:W-:Y:S01]  /*7360*/  FMUL R14, R78.reuse, R14 ;  /* 0x0000000e4e0e7220 */ /* 0x040fe20000400000 */
[----:B------:R-:W-:Y:S02]  /*7370*/  HADD2.F32 R90, -RZ, R150.H1_H1 ;  /* 0x30000096ff5a7230 */ /* 0x000fe40000004100 */
[C---:B------:R-:W-:Y:S01]  /*7380*/  FMUL R15, R78.reuse, R15 ;  /* 0x0000000f4e0f7220 */ /* 0x040fe20000400000 */
[--C-:B------:R-:W-:Y:S02]  /*7390*/  HADD2.F32 R93, -RZ, R151.reuse.H0_H0 ;  /* 0x20000097ff5d7230 */ /* 0x100fe40000004100 */
[C---:B------:R-:W-:Y:S01]  /*73a0*/  FFMA R14, R81.reuse, R89, R14 ;  /* 0x00000059510e7223 */ /* 0x040fe2000000000e */
[----:B------:R-:W-:Y:S02]  /*73b0*/  HADD2.F32 R94, -RZ, R151.H1_H1 ;  /* 0x30000097ff5e7230 */ /* 0x000fe40000004100 */
[C---:B------:R-:W-:Y:S01]  /*73c0*/  FFMA R15, R81.reuse, R90, R15 ;  /* 0x0000005a510f7223 */ /* 0x040fe2000000000f */
[C---:B------:R-:W-:Y:S01]  /*73d0*/  FFMA R16, R81.reuse, R91, R16 ;  /* 0x0000005b51107223 */ /* 0x040fe20000000010 */
[----:B------:R-:W-:Y:S01]  /*73e0*/  FFMA R17, R81, R92, R17 ;  /* 0x0000005c51117223 */ /* 0x000fe20000000011 */
[C---:B------:R-:W-:Y:S01]  /*73f0*/  FMUL R18, R78.reuse, R18 ;  /* 0x000000124e127220 */ /* 0x040fe20000400000 */
[C---:B------:R-:W-:Y:S01]  /*7400*/  FMUL R19, R78.reuse, R19 ;  /* 0x000000134e137220 */ /* 0x040fe20000400000 */
[--C-:B------:R-:W-:Y:S01]  /*7410*/  HADD2.F32 R96, -RZ, R152.reuse.H0_H0 ;  /* 0x20000098ff607230 */ /* 0x100fe20000004100 */
[----:B------:R-:W-:Y:S01]  /*7420*/  F2FP.SATFINITE.E5M2.F32.PACK_AB_MERGE_C R14, R15, R14, RZ ;  /* 0x0000000e0f0e723e */ /* 0x000fe200048060ff */
[C---:B------:R-:W-:Y:S01]  /*7430*/  FFMA R18, R81.reuse, R93, R18 ;  /* 0x0000005d51127223 */ /* 0x040fe20000000012 */
[C---:B------:R-:W-:Y:S01]  /*7440*/  FFMA R19, R81.reuse, R94, R19 ;  /* 0x0000005e51137223 */ /* 0x040fe20000000013 */
[C---:B------:R-:W-:Y:S01]  /*7450*/  FFMA R0, R81.reuse, R95, R0 ;  /* 0x0000005f51007223 */ /* 0x040fe20000000000 */
[----:B------:R-:W-:Y:S01]  /*7460*/  FFMA R2, R81, R97, R2 ;  /* 0x0000006151027223 */ /* 0x000fe20000000002 */
[----:B------:R-:W-:Y:S02]  /*7470*/  HADD2.F32 R99, -RZ, R152.H1_H1 ;  /* 0x30000098ff637230 */ /* 0x000fe40000004100 */
[C---:B------:R-:W-:Y:S01]  /*7480*/  FMUL R3, R78.reuse, R22 ;  /* 0x000000164e037220 */ /* 0x040fe20000400000 */
[----:B------:R-:W-:Y:S01]  /*7490*/  F2FP.SATFINITE.E5M2.F32.PACK_AB_MERGE_C R18, R19, R18, RZ ;  /* 0x000000121312723e */ /* 0x000fe200048060ff */
[C---:B------:R-:W-:Y:S01]  /*74a0*/  FMUL R22, R78.reuse, R29 ;  /* 0x0000001d4e167220 */ /* 0x040fe20000400000 */
[C---:B------:R-:W-:Y:S01]  /*74b0*/  FMUL R29, R78.reuse, R36 ;  /* 0x000000244e1d7220 */ /* 0x040fe20000400000 */
[C---:B------:R-:W-:Y:S01]  /*74c0*/  FFMA R3, R81.reuse, R96, R3 ;  /* 0x0000006051037223 */ /* 0x040fe20000000003 */
[C---:B------:R-:W-:Y:S01]  /*74d0*/  FMUL R6, R78.reuse, R23 ;  /* 0x000000174e067220 */ /* 0x040fe20000400000 */
[--C-:B------:R-:W-:Y:S02]  /*74e0*/  HADD2.F32 R100, -RZ, R153.reuse.H0_H0 ;  /* 0x20000099ff647230 */ /* 0x100fe40000004100 */
[C---:B------:R-:W-:Y:S01]  /*74f0*/  FMUL R11, R78.reuse, R26 ;  /* 0x0000001a4e0b7220 */ /* 0x040fe20000400000 */
[----:B------:R-:W-:Y:S02]  /*7500*/  HADD2.F32 R103, -RZ, R153.H1_H1 ;  /* 0x30000099ff677230 */ /* 0x000fe40000004100 */
[C---:B------:R-:W-:Y:S01]  /*7510*/  FFMA R6, R81.reuse, R99, R6 ;  /* 0x0000006351067223 */ /* 0x040fe20000000006 */
[C---:B------:R-:W-:Y:S01]  /*7520*/  FFMA R7, R81.reuse, R98, R7 ;  /* 0x0000006251077223 */ /* 0x040fe20000000007 */
[C---:B------:R-:W-:Y:S01]  /*7530*/  FFMA R10, R81.reuse, R101, R10 ;  /* 0x00000065510a7223 */ /* 0x040fe2000000000a */
[C---:B------:R-:W-:Y:S01]  /*7540*/  FFMA R11, R81.reuse, R100, R11 ;  /* 0x00000064510b7223 */ /* 0x040fe2000000000b */
[----:B------:R-:W-:Y:S01]  /*7550*/  FMUL R26, R78, R33 ;  /* 0x000000214e1a7220 */ /* 0x000fe20000400000 */
[----:B------:R-:W-:Y:S01]  /*7560*/  F2FP.SATFINITE.E5M2.F32.PACK_AB_MERGE_C R3, R6, R3, RZ ;  /* 0x000000030603723e */ /* 0x000fe200048060ff */
[C---:B------:R-:W-:Y:S01]  /*7570*/  FMUL R33, R78.reuse, R40 ;  /* 0x000000284e217220 */ /* 0x040fe20000400000 */
        /* <DEDUP_REMOVED lines=8> */
[C---:B------:R-:W-:Y:S01]  /*7600*/  FMUL R30, R78.reuse, R37 ;  /* 0x000000254e1e7220 */ /* 0x040fe20000400000 */
[C---:B------:R-:W-:Y:S01]  /*7610*/  FMUL R37, R78.reuse, R44 ;  /* 0x0000002c4e257220 */ /* 0x040fe20000400000 */
[C---:B------:R-:W-:Y:S01]  /*7620*/  FMUL R24, R78.reuse, R31 ;  /* 0x0000001f4e187220 */ /* 0x040fe20000400000 */
[----:B------:R-:W-:Y:S01]  /*7630*/  F2FP.F16.E5M2.UNPACK_B R158, R158.H1 ;  /* 0x0000009eff9e723e */ /* 0x000fe200030004ff */
[--C-:B------:R-:W-:Y:S02]  /*7640*/  HADD2.F32 R108, -RZ, R155.reuse.H0_H0 ;  /* 0x2000009bff6c7230 */ /* 0x100fe40000004100 */
[----:B------:R-:W-:Y:S01]  /*7650*/  FMUL R27, R78, R34 ;  /* 0x000000224e1b7220 */ /* 0x000fe20000400000 */
[----:B------:R-:W-:Y:S02]  /*7660*/  HADD2.F32 R111, -RZ, R155.H1_H1 ;  /* 0x3000009bff6f7230 */ /* 0x000fe40000004100 */
[C---:B------:R-:W-:Y:S01]  /*7670*/  FFMA R24, R81.reuse, R107, R24 ;  /* 0x0000006b51187223 */ /* 0x040fe20000000018 */
[----:B------:R-:W-:Y:S01]  /*7680*/  F2FP.F16.E5M2.UNPACK_B R159, R159.H1 ;  /* 0x0000009fff9f723e */ /* 0x000fe200030004ff */
[C---:B------:R-:W-:Y:S01]  /*7690*/  FFMA R25, R81.reuse, R106, R25 ;  /* 0x0000006a51197223 */ /* 0x040fe20000000019 */
[C---:B------:R-:W-:Y:S01]  /*76a0*/  FFMA R26, R81.reuse, R109, R26 ;  /* 0x0000006d511a7223 */ /* 0x040fe2000000001a */
[----:B------:R-:W-:Y:S01]  /*76b0*/  F2FP.F16.E5M2.UNPACK_B R160, R160.H1 ;  /* 0x000000a0ffa0723e */ /* 0x000fe200030004ff */
[C---:B------:R-:W-:Y:S01]  /*76c0*/  FFMA R27, R81.reuse, R108, R27 ;  /* 0x0000006c511b7223 */ /* 0x040fe2000000001b */
[----:B------:R-:W-:Y:S01]  /*76d0*/  F2FP.SATFINITE.E5M2.F32.PACK_AB_MERGE_C R6, R24, R23, RZ ;  /* 0x000000171806723e */ /* 0x000fe200048060ff */
[C---:B------:R-:W-:Y:S01]  /*76e0*/  FMUL R34, R78.reuse, R41 ;  /* 0x000000294e227220 */ /* 0x040fe20000400000 */
[C---:B------:R-:W-:Y:S01]  /*76f0*/  FMUL R41, R78.reuse, R48 ;  /* 0x000000304e297220 */ /* 0x040fe20000400000 */
[----:B------:R-:W-:Y:S01]  /*7700*/  FMUL R28, R78, R35 ;  /* 0x000000234e1c7220 */ /* 0x000fe20000400000 */
[----:B------:R-:W-:Y:S01]  /*7710*/  F2FP.F16.E5M2.UNPACK_B R161, R161.H1 ;  /* 0x000000a1ffa1723e */ /* 0x000fe200030004ff */
[--C-:B------:R-:W-:Y:S01]  /*7720*/  HADD2.F32 R112, -RZ, R156.reuse.H0_H0 ;  /* 0x2000009cff707230 */ /* 0x100fe20000004100 */
[----:B------:R-:W-:Y:S01]  /*7730*/  F2FP.SATFINITE.E5M2.F32.PACK_AB_MERGE_C R6, R22, R21, R6 ;  /* 0x000000151606723e */ /* 0x000fe20004806006 */
[C---:B------:R-:W-:Y:S01]  /*7740*/  FFMA R28, R81.reuse, R111, R28 ;  /* 0x0000006f511c7223 */ /* 0x040fe2000000001c */
[C---:B------:R-:W-:Y:S01]  /*7750*/  FFMA R29, R81.reuse, R110, R29 ;  /* 0x0000006e511d7223 */ /* 0x040fe2000000001d */
[C---:B------:R-:W-:Y:S01]  /*7760*/  FFMA R30, R81.reuse, R113, R30 ;  /* 0x00000071511e7223 */ /* 0x040fe2000000001e */
[----:B------:R-:W-:Y:S02]  /*7770*/  HADD2.F32 R115, -RZ, R156.H1_H1 ;  /* 0x3000009cff737230 */ /* 0x000fe40000004100 */
[C---:B------:R-:W-:Y:S01]  /*7780*/  FMUL R31, R78.reuse, R38 ;  /* 0x000000264e1f7220 */ /* 0x040fe20000400000 */
[----:B------:R-:W-:Y:S01]  /*7790*/  F2FP.F16.E5M2.UNPACK_B R162, R162.H1 ;  /* 0x000000a2ffa2723e */ /* 0x000fe200030004ff */
[C---:B------:R-:W-:Y:S01]  /*77a0*/  FMUL R38, R78.reuse, R45 ;  /* 0x0000002d4e267220 */ /* 0x040fe20000400000 */
[C---:B------:R-:W-:Y:S01]  /*77b0*/  FMUL R45, R78.reuse, R52 ;  /* 0x000000344e2d7220 */ /* 0x040fe20000400000 */
[----:B------:R-:W-:Y:S01]  /*77c0*/  F2FP.F16.E5M2.UNPACK_B R163, R163.H1 ;  /* 0x000000a3ffa3723e */ /* 0x000fe200030004ff */
[----:B------:R-:W-:Y:S01]  /*77d0*/  FFMA R31, R81, R112, R31 ;  /* 0x00000070511f7223 */ /* 0x000fe2000000001f */
[----:B------:R-:W-:Y:S01]  /*77e0*/  FMUL R52, R78, R59 ;  /* 0x0000003b4e347220 */ /* 0x000fe20000400000 */
[----:B------:R-:W-:Y:S01]  /*77f0*/  IADD3 R76, PT, PT, R76, 0x1, RZ ;  /* 0x000000014c4c7810 */ /* 0x000fe20007ffe0ff */
[C---:B------:R-:W-:Y:S01]  /*7800*/  FMUL R59, R78.reuse, R66 ;  /* 0x000000424e3b7220 */ /* 0x040fe20000400000 */
[----:B------:R-:W-:Y:S01]  /*7810*/  F2FP.SATFINITE.E5M2.F32.PACK_AB_MERGE_C R66, R13, R12, R14 ;  /* 0x0000000c0d42723e */ /* 0x000fe2000480600e */
[C---:B------:R-:W-:Y:S01]  /*7820*/  FMUL R32, R78.reuse, R39 ;  /* 0x000000274e207220 */ /* 0x040fe20000400000 */
[--C-:B------:R-:W-:Y:S02]  /*7830*/  HADD2.F32 R116, -RZ, R157.reuse.H0_H0 ;  /* 0x2000009dff747230 */ /* 0x100fe40000004100 */
[C---:B------:R-:W-:Y:S01]  /*7840*/  FMUL R35, R78.reuse, R42 ;  /* 0x0000002a4e237220 */ /* 0x040fe20000400000 */
[----:B------:R-:W-:Y:S02]  /*7850*/  HADD2.F32 R119, -RZ, R157.H1_H1 ;  /* 0x3000009dff777230 */ /* 0x000fe40000004100 */
[C---:B------:R-:W-:Y:S01]  /*7860*/  FFMA R32, R81.reuse, R115, R32 ;  /* 0x0000007351207223 */ /* 0x040fe20000000020 */
[----:B------:R-:W-:Y:S01]  /*7870*/  FMUL R36, R78, R43 ;  /* 0x0000002b4e247220 */ /* 0x000fe20000400000 */
[C---:B------:R-:W-:Y:S01]  /*7880*/  FFMA R33, R81.reuse, R114, R33 ;  /* 0x0000007251217223 */ /* 0x040fe20000000021 */
[C---:B------:R-:W-:Y:S01]  /*7890*/  FFMA R34, R81.reuse, R117, R34 ;  /* 0x0000007551227223 */ /* 0x040fe20000000022 */
[--C-:B------:R-:W-:Y:S01]  /*78a0*/  HADD2.F32 R120, -RZ, R158.reuse.H0_H0 ;  /* 0x2000009eff787230 */ /* 0x100fe20000004100 */
[----:B------:R-:W-:Y:S01]  /*78b0*/  F2FP.SATFINITE.E5M2.F32.PACK_AB_MERGE_C R32, R32, R31, RZ ;  /* 0x0000001f2020723e */ /* 0x000fe200048060ff */
[C---:B------:R-:W-:Y:S01]  /*78c0*/  FFMA R35, R81.reuse, R116, R35 ;  /* 0x0000007451237223 */ /* 0x040fe20000000023 */
[----:B------:R-:W-:Y:S02]  /*78d0*/  HADD2.F32 R123, -RZ, R158.H1_H1 ;  /* 0x3000009eff7b7230 */ /* 0x000fe40000004100 */
[----:B------:R-:W-:Y:S01]  /*78e0*/  FMUL R39, R78, R46 ;  /* 0x0000002e4e277220 */ /* 0x000fe20000400000 */
[----:B------:R-:W-:Y:S01]  /*78f0*/  F2FP.SATFINITE.E5M2.F32.PACK_AB_MERGE_C R32, R30, R29, R32 ;  /* 0x0000001d1e20723e */ /* 0x000fe20004806020 */
[C---:B------:R-:W-:Y:S01]  /*7900*/  FFMA R36, R81.reuse, R119, R36 ;  /* 0x0000007751247223 */ /* 0x040fe20000000024 */
[C---:B------:R-:W-:Y:S01]  /*7910*/  FMUL R40, R78.reuse, R47 ;  /* 0x0000002f4e287220 */ /* 0x040fe20000400000 */
[C---:B------:R-:W-:Y:S01]  /*7920*/  FFMA R37, R81.reuse, R118, R37 ;  /* 0x0000007651257223 */ /* 0x040fe20000000025 */
[C---:B------:R-:W-:Y:S01]  /*7930*/  FFMA R38, R81.reuse, R121, R38 ;  /* 0x0000007951267223 */ /* 0x040fe20000000026 */
[C---:B------:R-:W-:Y:S01]  /*7940*/  FMUL R42, R78.reuse, R49 ;  /* 0x000000314e2a7220 */ /* 0x040fe20000400000 */
[--C-:B------:R-:W-:Y:S02]  /*7950*/  HADD2.F32 R124, -RZ, R159.reuse.H0_H0 ;  /* 0x2000009fff7c7230 */ /* 0x100fe40000004100 */
[C---:B------:R-:W-:Y:S01]  /*7960*/  FFMA R39, R81.reuse, R120, R39 ;  /* 0x0000007851277223 */ /* 0x040fe20000000027 */
[----:B------:R-:W-:Y:S02]  /*7970*/  HADD2.F32 R127, -RZ, R159.H1_H1 ;  /* 0x3000009fff7f7230 */ /* 0x000fe40000004100 */
[C---:B------:R-:W-:Y:S01]  /*7980*/  FMUL R43, R78.reuse, R50 ;  /* 0x000000324e2b7220 */ /* 0x040fe20000400000 */
[C---:B------:R-:W-:Y:S01]  /*7990*/  FFMA R40, R81.reuse, R123, R40 ;  /* 0x0000007b51287223 */ /* 0x040fe20000000028 */
[C---:B------:R-:W-:Y:S01]  /*79a0*/  FMUL R44, R78.reuse, R51 ;  /* 0x000000334e2c7220 */ /* 0x040fe20000400000 */
[C---:B------:R-:W-:Y:S01]  /*79b0*/  FFMA R41, R81.reuse, R122, R41 ;  /* 0x0000007a51297223 */ /* 0x040fe20000000029 */
[C---:B------:R-:W-:Y:S01]  /*79c0*/  FMUL R50, R78.reuse, R57 ;  /* 0x000000394e327220 */ /* 0x040fe20000400000 */
[C---:B------:R-:W-:Y:S01]  /*79d0*/  FMUL R57, R78.reuse, R64 ;  /* 0x000000404e397220 */ /* 0x040fe20000400000 */
[----:B------:R-:W-:Y:S01]  /*79e0*/  FFMA R42, R81, R125, R42 ;  /* 0x0000007d512a7223 */ /* 0x000fe2000000002a */
[C---:B------:R-:W-:Y:S01]  /*79f0*/  FMUL R46, R78.reuse, R53 ;  /* 0x000000354e2e7220 */ /* 0x040fe20000400000 */
[--C-:B------:R-:W-:Y:S01]  /*7a00*/  HADD2.F32 R128, -RZ, R160.reuse.H0_H0 ;  /* 0x200000a0ff807230 */ /* 0x100fe20000004100 */
[----:B------:R-:W-:Y:S01]  /*7a10*/  F2FP.SATFINITE.E5M2.F32.PACK_AB_MERGE_C R64, R5, R4, R86 ;  /* 0x000000040540723e */ /* 0x000fe20004806056 */
[C---:B------:R-:W-:Y:S01]  /*7a20*/  FMUL R51, R78.reuse, R58 ;  /* 0x0000003a4e337220 */ /* 0x040fe20000400000 */
[C---:B------:R-:W-:Y:S01]  /*7a30*/  FMUL R53, R78.reuse, R60 ;  /* 0x0000003c4e357220 */ /* 0x040fe20000400000 */
[C---:B------:R-:W-:Y:S01]  /*7a40*/  FFMA R43, R81.reuse, R124, R43 ;  /* 0x0000007c512b7223 */ /* 0x040fe2000000002b */
[----:B------:R-:W-:Y:S02]  /*7a50*/  HADD2.F32 R131, -RZ, R160.H1_H1 ;  /* 0x300000a0ff837230 */ /* 0x000fe40000004100 */
[C---:B------:R-:W-:Y:S01]  /*7a60*/  FMUL R47, R78.reuse, R54 ;  /* 0x000000364e2f7220 */ /* 0x040fe20000400000 */
[C---:B------:R-:W-:Y:S01]  /*7a70*/  FMUL R58, R78.reuse, R65 ;  /* 0x000000414e3a7220 */ /* 0x040fe20000400000 */
[----:B------:R-:W-:Y:S01]  /*7a80*/  FMUL R60, R78, R67 ;  /* 0x000000434e3c7220 */ /* 0x000fe20000400000 */
[----:B------:R-:W-:Y:S01]  /*7a90*/  F2FP.SATFINITE.E5M2.F32.PACK_AB_MERGE_C R5, R20, R11, RZ ;  /* 0x0000000b1405723e */ /* 0x000fe200048060ff */
[----:B------:R-:W-:Y:S01]  /*7aa0*/  FFMA R44, R81, R127, R44 ;  /* 0x0000007f512c7223 */ /* 0x000fe2000000002c */
[C---:B------:R-:W-:Y:S01]  /*7ab0*/  FMUL R48, R78.reuse, R55 ;  /* 0x000000374e307220 */ /* 0x040fe20000400000 */
[----:B------:R-:W-:Y:S01]  /*7ac0*/  F2FP.SATFINITE.E5M2.F32.PACK_AB_MERGE_C R65, R9, R8, R138 ;  /* 0x000000080941723e */ /* 0x000fe2000480608a */
[----:B------:R-:W-:Y:S01]  /*7ad0*/  FFMA R45, R81, R126, R45 ;  /* 0x0000007e512d7223 */ /* 0x000fe2000000002d */
[----:B------:R-:W-:Y:S01]  /*7ae0*/  F2FP.SATFINITE.E5M2.F32.PACK_AB_MERGE_C R67, R17, R16, R18 ;  /* 0x000000101143723e */ /* 0x000fe20004806012 */
[----:B------:R-:W-:Y:S01]  /*7af0*/  FMUL R49, R78, R56 ;  /* 0x000000384e317220 */ /* 0x000fe20000400000 */
[C---:B------:R-:W-:Y:S01]  /*7b00*/  FFMA R46, R81.reuse, R129, R46 ;  /* 0x00000081512e7223 */ /* 0x040fe2000000002e */
[--C-:B------:R-:W-:Y:S02]  /*7b10*/  HADD2.F32 R132, -RZ, R161.reuse.H0_H0 ;  /* 0x200000a1ff847230 */ /* 0x100fe40000004100 */
[C---:B------:R-:W-:Y:S01]  /*7b20*/  FFMA R47, R81.reuse, R128, R47 ;  /* 0x00000080512f7223 */ /* 0x040fe2000000002f */
[----:B------:R1:W-:Y:S01]  /*7b30*/  STS.128 [R172+UR49+0x6200], R64 ;  /* 0x00620040ac007988 */ /* 0x0003e20008000c31 */
[----:B------:R-:W-:Y:S01]  /*7b40*/  HADD2.F32 R135, -RZ, R161.H1_H1 ;  /* 0x300000a1ff877230 */ /* 0x000fe20000004100 */
[----:B------:R-:W-:Y:S01]  /*7b50*/  F2FP.SATFINITE.E5M2.F32.PACK_AB_MERGE_C R5, R10, R7, R5 ;  /* 0x000000070a05723e */ /* 0x000fe20004806005 */
[C---:B------:R-:W-:Y:S01]  /*7b60*/  FFMA R48, R81.reuse, R131, R48 ;  /* 0x0000008351307223 */ /* 0x040fe20000000030 */
[----:B------:R-:W-:Y:S01]  /*7b70*/  F2FP.SATFINITE.E5M2.F32.PACK_AB_MERGE_C R7, R28, R27, RZ ;  /* 0x0000001b1c07723e */ /* 0x000fe200048060ff */
        /* <DEDUP_REMOVED lines=8> */
[----:B------:R-:W-:Y:S01]  /*7c00*/  FMUL R56, R78, R63 ;  /* 0x0000003f4e387220 */ /* 0x000fe20000400000 */
[----:B------:R-:W-:Y:S01]  /*7c10*/  F2FP.SATFINITE.E5M2.F32.PACK_AB_MERGE_C R4, R2, R0, R3 ;  /* 0x000000000204723e */ /* 0x000fe20004806003 */
[C---:B------:R-:W-:Y:S01]  /*7c20*/  FFMA R53, R81.reuse, R134, R53 ;  /* 0x0000008651357223 */ /* 0x040fe20000000035 */
[----:B------:R-:W-:Y:S01]  /*7c30*/  F2FP.SATFINITE.E5M2.F32.PACK_AB_MERGE_C R7, R26, R25, R7 ;  /* 0x000000191a07723e */ /* 0x000fe20004806007 */
[C---:B------:R-:W-:Y:S01]  /*7c40*/  FFMA R54, R81.reuse, R137, R54 ;  /* 0x0000008951367223 */ /* 0x040fe20000000036 */
[--C-:B------:R-:W-:Y:S02]  /*7c50*/  HADD2.F32 R84, -RZ, R163.reuse.H0_H0 ;  /* 0x200000a3ff547230 */ /* 0x100fe40000004100 */
[C---:B------:R-:W-:Y:S01]  /*7c60*/  FFMA R55, R81.reuse, R136, R55 ;  /* 0x0000008851377223 */ /* 0x040fe20000000037 */
[----:B------:R-:W-:Y:S01]  /*7c70*/  HADD2.F32 R85, -RZ, R163.H1_H1 ;  /* 0x300000a3ff557230 */ /* 0x000fe20000004100 */
[----:B------:R1:W-:Y:S01]  /*7c80*/  STS.128 [R204+0x6010], R4 ;  /* 0x00601004cc007388 */ /* 0x0003e20000000c00 */
[----:B------:R-:W-:Y:S01]  /*7c90*/  F2FP.SATFINITE.E5M2.F32.PACK_AB_MERGE_C R35, R36, R35, RZ ;  /* 0x000000232423723e */ /* 0x000fe200048060ff */
[C---:B------:R-:W-:Y:S01]  /*7ca0*/  FFMA R56, R81.reuse, R139, R56 ;  /* 0x0000008b51387223 */ /* 0x040fe20000000038 */
[----:B------:R-:W-:Y:S01]  /*7cb0*/  F2FP.SATFINITE.E5M2.F32.PACK_AB_MERGE_C R39, R40, R39, RZ ;  /* 0x000000272827723e */ /* 0x000fe200048060ff */
[C---:B------:R-:W-:Y:S01]  /*7cc0*/  FFMA R57, R81.reuse, R82, R57 ;  /* 0x0000005251397223 */ /* 0x040fe20000000039 */
[----:B------:R-:W-:Y:S01]  /*7cd0*/  F2FP.SATFINITE.E5M2.F32.PACK_AB_MERGE_C R43, R44, R43, RZ ;  /* 0x0000002b2c2b723e */ /* 0x000fe200048060ff */
[C---:B------:R-:W-:Y:S01]  /*7ce0*/  FFMA R58, R81.reuse, R83, R58 ;  /* 0x00000053513a7223 */ /* 0x040fe2000000003a */
[C---:B------:R-:W-:Y:S01]  /*7cf0*/  FFMA R59, R81.reuse, R84, R59 ;  /* 0x00000054513b7223 */ /* 0x040fe2000000003b */
[----:B------:R-:W-:Y:S01]  /*7d00*/  F2FP.SATFINITE.E5M2.F32.PACK_AB_MERGE_C R33, R34, R33, R35 ;  /* 0x000000212221723e */ /* 0x000fe20004806023 */
        /* <DEDUP_REMOVED lines=11> */
[----:B------:R-:W-:Y:S05]  /*7dc0*/  F2FP.SATFINITE.E5M2.F32.PACK_AB_MERGE_C R51, R58, R57, R59 ;  /* 0x000000393a33723e */ /* 0x000fea000480603b */
        /* <DEDUP_REMOVED lines=9> */
[----:B------:R-:W-:Y:S02]  /*7e60*/  UIADD3 UR8, UP0, UPT, UR52, 0x680, URZ ;  /* 0x0000068034087890 */ /* 0x000fe4000ff1e0ff */
[----:B------:R-:W-:Y:S02]  /*7e70*/  UIADD3 UR5, UPT, UPT, UR41, 0x40, URZ ;  /* 0x0000004029057890 */ /* 0x000fe4000fffe0ff */
[----:B------:R-:W-:Y:S02]  /*7e80*/  UIADD3 UR4, UPT, UPT, UR49, 0x6200, URZ ;  /* 0x0000620031047890 */ /* 0x000fe4000fffe0ff */
[----:B------:R-:W-:Y:S01]  /*7e90*/  UIADD3.X UR9, UPT, UPT, URZ, UR53, URZ, UP0, !UPT ;  /* 0x00000035ff097290 */ /* 0x000fe200087fe4ff */
[----:B------:R-:W-:Y:S01]  /*7ea0*/  UMOV UR6, UR42 ;  /* 0x0000002a00067c82 */ /* 0x000fe20008000000 */
[----:B------:R-:W-:Y:S07]  /*7eb0*/  UMOV UR7, UR36 ;  /* 0x0000002400077c82 */ /* 0x000fee0008000000 */
[----:B------:R2:W-:Y:S01]  /*7ec0*/  UTMASTG.3D [UR4], [UR8] ;  /* 0x00000004080073b5 */ /* 0x0005e20008010000 */
[----:B------:R0:W-:Y:S01]  /*7ed0*/  UTMACMDFLUSH ;  /* 0x00000000000079b7 */ /* 0x0001e20000000000 */
[----:B--2---:R-:W-:Y:S04]  /*7ee0*/  DEPBAR.LE SB0, 0x1 ;  /* 0x000080400000791a */ /* 0x004fe80000000000 */
.L_x_103:
[----:B------:R-:W-:Y:S05]  /*7ef0*/  BSYNC.RECONVERGENT B0 ;  /* 0x0000000000007941 */ /* 0x000fea0003800200 */
.L_x_102:
[----:B------:R-:W-:Y:S01]  /*7f00*/  BAR.SYNC.DEFER_BLOCKING 0x1, 0x80 ;  /* 0x0042000000007b1d */ /* 0x000fe20000010000 */
[----:B------:R-:W-:Y:S01]  /*7f10*/  ISETP.NE.AND P2, PT, R194, RZ, PT ;  /* 0x000000ffc200720c */ /* 0x000fe20003f45270 */
[----:B------:R-:W-:Y:S01]  /*7f20*/  IMAD.IADD R20, R75, 0x1, R147 ;  /* 0x000000014b147824 */ /* 0x000fe200078e0293 */
[----:B------:R-:W-:Y:S01]  /*7f30*/  ISETP.NE.AND P0, PT, R195, 0x2, PT ;  /* 0x00000002c300780c */ /* 0x000fe20003f05270 */
[----:B------:R-:W-:Y:S01]  /*7f40*/  IMAD.IADD R21, R77, 0x1, R170 ;  /* 0x000000014d157824 */ /* 0x000fe200078e02aa */
[----:B------:R-:W-:Y:S02]  /*7f50*/  ISETP.NE.AND P1, PT, R76, 0x4, PT ;  /* 0x000000044c00780c */ /* 0x000fe40003f25270 */
[----:B------:R-:W-:Y:S02]  /*7f60*/  SEL R3, RZ, 0x1, P0 ;  /* 0x00000001ff037807 */ /* 0x000fe40000000000 */
[----:B------:R-:W-:Y:S02]  /*7f70*/  SEL R0, RZ, 0x1, P1 ;  /* 0x00000001ff007807 */ /* 0x000fe40000800000 */
[----:B------:R-:W-:Y:S02]  /*7f80*/  LOP3.LUT R182, R182, R3, RZ, 0x3c, !PT ;  /* 0x00000003b6b67212 */ /* 0x000fe400078e3cff */
[----:B------:R-:W-:Y:S02]  /*7f90*/  LOP3.LUT R183, R183, R0, RZ, 0x3c, !PT ;  /* 0x00000000b7b77212 */ /* 0x000fe400078e3cff */
[----:B------:R-:W-:Y:S02]  /*7fa0*/  @P2 R2UR UR36, R179 ;  /* 0x00000000b32422ca */ /* 0x000fe400000e0000 */
[----:B------:R-:W-:Y:S02]  /*7fb0*/  SEL R195, R195, RZ, P0 ;  /* 0x000000ffc3c37207 */ /* 0x000fe40000000000 */
[----:B------:R-:W-:Y:S01]  /*7fc0*/  SEL R76, R76, RZ, P1 ;  /* 0x000000ff4c4c7207 */ /* 0x000fe20000800000 */
[----:B------:R-:W-:Y:S10]  /*7fd0*/  @P2 BRA `(.L_x_104) ;  /* 0xffffffc400bc2947 */ /* 0x000ff4000383ffff */
[----:B------:R-:W-:Y:S05]  /*7fe0*/  EXIT ;  /* 0x000000000000794d */ /* 0x000fea0003800000 */
.L_x_19:
[----:B--2---:R2:W1:Y:S02]  /*7ff0*/  SYNCS.PHASECHK.TRANS64.TRYWAIT P0, [R3+URZ+0xd0], R2 ;  /* 0x0000d002030075a7 */ /* 0x00446400080011ff */
[----:B-1----:R-:W-:Y:S05]  /*8000*/  @!P0 NANOSLEEP.SYNCS 0x989680 ;  /* 0x009896800000895d */ /* 0x002fea0003900000 */
[----:B------:R-:W1:Y:S02]  /*8010*/  @!P0 SYNCS.PHASECHK.TRANS64 P0, [R3+URZ+0xd0], R2 ;  /* 0x0000d002030085a7 */ /* 0x000e6400080010ff */
[----:B-1----:R-:W-:Y:S05]  /*8020*/  @!P0 BRA `(.L_x_19) ;  /* 0xfffffffc00f08947 */ /* 0x002fea000383ffff */
[----:B------:R-:W-:Y:S05]  /*8030*/  BRA `(.L_x_105) ;  /* 0xffffff9400507947 */ /* 0x000fea000383ffff */
.L_x_22:
[----:B-1----:R-:W-:-:S07]  /*8040*/  MOV R2, UR33 ;  /* 0x0000002100027c02 */ /* 0x002fce0008000f00 */
.L_x_106:
[----:B-1----:R1:W2:Y:S02]  /*8050*/  SYNCS.PHASECHK.TRANS64.TRYWAIT P0, [R2+URZ+0x18], R5 ;  /* 0x00001805020075a7 */ /* 0x0022a400080011ff */
[----:B--2---:R-:W-:Y:S05]  /*8060*/  @!P0 NANOSLEEP.SYNCS 0x989680 ;  /* 0x009896800000895d */ /* 0x004fea0003900000 */
[----:B------:R-:W2:Y:S02]  /*8070*/  @!P0 SYNCS.PHASECHK.TRANS64 P0, [R2+URZ+0x18], R5 ;  /* 0x00001805020085a7 */ /* 0x000ea400080010ff */
[----:B--2---:R-:W-:Y:S05]  /*8080*/  @!P0 BRA `(.L_x_106) ;  /* 0xfffffffc00f08947 */ /* 0x004fea000383ffff */
[----:B------:R-:W-:Y:S05]  /*8090*/  BRA `(.L_x_21) ;  /* 0xffffff9400a07947 */ /* 0x000fea000383ffff */
.L_x_28:
[----:B-1----:R-:W-:-:S07]  /*80a0*/  MOV R2, UR17 ;  /* 0x0000001100027c02 */ /* 0x002fce0008000f00 */
.L_x_107:
[----:B-1----:R1:W2:Y:S02]  /*80b0*/  SYNCS.PHASECHK.TRANS64.TRYWAIT P0, [R2+URZ+0x18], R5 ;  /* 0x00001805020075a7 */ /* 0x0022a400080011ff */
[----:B--2---:R-:W-:Y:S05]  /*80c0*/  @!P0 NANOSLEEP.SYNCS 0x989680 ;  /* 0x009896800000895d */ /* 0x004fea0003900000 */
[----:B------:R-:W2:Y:S02]  /*80d0*/  @!P0 SYNCS.PHASECHK.TRANS64 P0, [R2+URZ+0x18], R5 ;  /* 0x00001805020085a7 */ /* 0x000ea400080010ff */
[----:B--2---:R-:W-:Y:S05]  /*80e0*/  @!P0 BRA `(.L_x_107) ;  /* 0xfffffffc00f08947 */ /* 0x004fea000383ffff */
[----:B------:R-:W-:Y:S05]  /*80f0*/  BRA `(.L_x_27) ;  /* 0xffffff9800447947 */ /* 0x000fea000383ffff */
.L_x_32:
[----:B-1----:R1:W2:Y:S02]  /*8100*/  SYNCS.PHASECHK.TRANS64.TRYWAIT P0, [R2+URZ+0x60], R3 ;  /* 0x00006003020075a7 */ /* 0x0022a400080011ff */
[----:B--2---:R-:W-:Y:S05]  /*8110*/  @!P0 NANOSLEEP.SYNCS 0x989680 ;  /* 0x009896800000895d */ /* 0x004fea0003900000 */
[----:B------:R-:W2:Y:S02]  /*8120*/  @!P0 SYNCS.PHASECHK.TRANS64 P0, [R2+URZ+0x60], R3 ;  /* 0x00006003020085a7 */ /* 0x000ea400080010ff */
[----:B--2---:R-:W-:Y:S05]  /*8130*/  @!P0 BRA `(.L_x_32) ;  /* 0xfffffffc00f08947 */ /* 0x004fea000383ffff */
[----:B------:R-:W-:Y:S05]  /*8140*/  BRA `(.L_x_108) ;  /* 0xffffff9800d07947 */ /* 0x000fea000383ffff */
.L_x_36:
[----:B----4-:R-:W-:-:S07]  /*8150*/  MOV R0, UR5 ;  /* 0x0000000500007c02 */ /* 0x010fce0008000f00 */
.L_x_109:
[----:B-1----:R1:W2:Y:S02]  /*8160*/  SYNCS.PHASECHK.TRANS64.TRYWAIT P0, [R0+URZ], R3 ;  /* 0x00000003000075a7 */ /* 0x0022a400080011ff */
[----:B--2---:R-:W-:Y:S05]  /*8170*/  @!P0 NANOSLEEP.SYNCS 0x989680 ;  /* 0x009896800000895d */ /* 0x004fea0003900000 */
[----:B------:R-:W2:Y:S02]  /*8180*/  @!P0 SYNCS.PHASECHK.TRANS64 P0, [R0+URZ], R3 ;  /* 0x00000003000085a7 */ /* 0x000ea400080010ff */
[----:B--2---:R-:W-:Y:S05]  /*8190*/  @!P0 BRA `(.L_x_109) ;  /* 0xfffffffc00f08947 */ /* 0x004fea000383ffff */
[----:B------:R-:W-:Y:S05]  /*81a0*/  BRA `(.L_x_110) ;  /* 0xffffffa000407947 */ /* 0x000fea000383ffff */
.L_x_37:
[----:B----4-:R-:W-:-:S07]  /*81b0*/  MOV R0, UR5 ;  /* 0x0000000500007c02 */ /* 0x010fce0008000f00 */
.L_x_111:
[----:B-1----:R1:W2:Y:S02]  /*81c0*/  SYNCS.PHASECHK.TRANS64.TRYWAIT P0, [R0+URZ], R3 ;  /* 0x00000003000075a7 */ /* 0x0022a400080011ff */
[----:B--2---:R-:W-:Y:S05]  /*81d0*/  @!P0 NANOSLEEP.SYNCS 0x989680 ;  /* 0x009896800000895d */ /* 0x004fea0003900000 */
[----:B------:R-:W2:Y:S02]  /*81e0*/  @!P0 SYNCS.PHASECHK.TRANS64 P0, [R0+URZ], R3 ;  /* 0x00000003000085a7 */ /* 0x000ea400080010ff */
[----:B--2---:R-:W-:Y:S05]  /*81f0*/  @!P0 BRA `(.L_x_111) ;  /* 0xfffffffc00f08947 */ /* 0x004fea000383ffff */
[----:B------:R-:W-:Y:S05]  /*8200*/  BRA `(.L_x_112) ;  /* 0xffffffa0004c7947 */ /* 0x000fea000383ffff */
.L_x_40:
[----:B-1----:R1:W2:Y:S02]  /*8210*/  SYNCS.PHASECHK.TRANS64.TRYWAIT P0, [R0+URZ+0xc0], R5 ;  /* 0x0000c005000075a7 */ /* 0x0022a400080011ff */
[----:B--2---:R-:W-:Y:S05]  /*8220*/  @!P0 NANOSLEEP.SYNCS 0x989680 ;  /* 0x009896800000895d */ /* 0x004fea0003900000 */
[----:B------:R-:W2:Y:S02]  /*8230*/  @!P0 SYNCS.PHASECHK.TRANS64 P0, [R0+URZ+0xc0], R5 ;  /* 0x0000c005000085a7 */ /* 0x000ea400080010ff */
[----:B--2---:R-:W-:Y:S05]  /*8240*/  @!P0 BRA `(.L_x_40) ;  /* 0xfffffffc00f08947 */ /* 0x004fea000383ffff */
[----:B------:R-:W-:Y:S05]  /*8250*/  BRA `(.L_x_113) ;  /* 0xffffffa000a87947 */ /* 0x000fea000383ffff */
.L_x_41:
[----:B------:R-:W-:-:S07]  /*8260*/  MOV R0, UR5 ;  /* 0x0000000500007c02 */ /* 0x000fce0008000f00 */
.L_x_114:
[----:B-1----:R1:W2:Y:S02]  /*8270*/  SYNCS.PHASECHK.TRANS64.TRYWAIT P0, [R0+URZ+0x70], R5 ;  /* 0x00007005000075a7 */ /* 0x0022a400080011ff */
[----:B--2---:R-:W-:Y:S05]  /*8280*/  @!P0 NANOSLEEP.SYNCS 0x989680 ;  /* 0x009896800000895d */ /* 0x004fea0003900000 */
[----:B------:R-:W2:Y:S02]  /*8290*/  @!P0 SYNCS.PHASECHK.TRANS64 P0, [R0+URZ+0x70], R5 ;  /* 0x00007005000085a7 */ /* 0x000ea400080010ff */
[----:B--2---:R-:W-:Y:S05]  /*82a0*/  @!P0 BRA `(.L_x_114) ;  /* 0xfffffffc00f08947 */ /* 0x004fea000383ffff */
[----:B------:R-:W-:Y:S05]  /*82b0*/  BRA `(.L_x_115) ;  /* 0xffffffa000b87947 */ /* 0x000fea000383ffff */
.L_x_42:
[----:B-1----:R1:W2:Y:S02]  /*82c0*/  SYNCS.PHASECHK.TRANS64.TRYWAIT P1, [R0+URZ+0x60], R5 ;  /* 0x00006005000075a7 */ /* 0x0022a400080211ff */
[----:B--2---:R-:W-:Y:S05]  /*82d0*/  @!P1 NANOSLEEP.SYNCS 0x989680 ;  /* 0x009896800000995d */ /* 0x004fea0003900000 */
[----:B------:R-:W2:Y:S02]  /*82e0*/  @!P1 SYNCS.PHASECHK.TRANS64 P1, [R0+URZ+0x60], R5 ;  /* 0x00006005000095a7 */ /* 0x000ea400080210ff */
[----:B--2---:R-:W-:Y:S05]  /*82f0*/  @!P1 BRA `(.L_x_42) ;  /* 0xfffffffc00f09947 */ /* 0x004fea000383ffff */
[----:B------:R-:W-:Y:S05]  /*8300*/  BRA `(.L_x_116) ;  /* 0xffffffa000e87947 */ /* 0x000fea000383ffff */
.L_x_45:
[----:B------:R-:W-:-:S07]  /*8310*/  MOV R0, UR5 ;  /* 0x0000000500007c02 */ /* 0x000fce0008000f00 */
.L_x_117:
[----:B-1----:R1:W2:Y:S02]  /*8320*/  SYNCS.PHASECHK.TRANS64.TRYWAIT P0, [R0+URZ+0x70], R3 ;  /* 0x00007003000075a7 */ /* 0x0022a400080011ff */
[----:B--2---:R-:W-:Y:S05]  /*8330*/  @!P0 NANOSLEEP.SYNCS 0x989680 ;  /* 0x009896800000895d */ /* 0x004fea0003900000 */
[----:B------:R-:W2:Y:S02]  /*8340*/  @!P0 SYNCS.PHASECHK.TRANS64 P0, [R0+URZ+0x70], R3 ;  /* 0x00007003000085a7 */ /* 0x000ea400080010ff */
[----:B--2---:R-:W-:Y:S05]  /*8350*/  @!P0 BRA `(.L_x_117) ;  /* 0xfffffffc00f08947 */ /* 0x004fea000383ffff */
[----:B------:R-:W-:Y:S05]  /*8360*/  BRA `(.L_x_44) ;  /* 0xffffffa4003c7947 */ /* 0x000fea000383ffff */
.L_x_52:
[----:B-1----:R1:W2:Y:S02]  /*8370*/  SYNCS.PHASECHK.TRANS64.TRYWAIT P1, [R0+URZ+0x60], R5 ;  /* 0x00006005000075a7 */ /* 0x0022a400080211ff */
[----:B--2---:R-:W-:Y:S05]  /*8380*/  @!P1 NANOSLEEP.SYNCS 0x989680 ;  /* 0x009896800000995d */ /* 0x004fea0003900000 */
[----:B------:R-:W2:Y:S02]  /*8390*/  @!P1 SYNCS.PHASECHK.TRANS64 P1, [R0+URZ+0x60], R5 ;  /* 0x00006005000095a7 */ /* 0x000ea400080210ff */
[----:B--2---:R-:W-:Y:S05]  /*83a0*/  @!P1 BRA `(.L_x_52) ;  /* 0xfffffffc00f09947 */ /* 0x004fea000383ffff */
[----:B------:R-:W-:Y:S05]  /*83b0*/  BRA `(.L_x_118) ;  /* 0xffffffa800947947 */ /* 0x000fea000383ffff */
.L_x_53:
[----:B------:R-:W-:-:S07]  /*83c0*/  MOV R3, UR9 ;  /* 0x0000000900037c02 */ /* 0x000fce0008000f00 */
.L_x_119:
[----:B-1----:R1:W2:Y:S02]  /*83d0*/  SYNCS.PHASECHK.TRANS64.TRYWAIT P0, [R3+URZ+0xa0], R0 ;  /* 0x0000a000030075a7 */ /* 0x0022a400080011ff */
[----:B--2---:R-:W-:Y:S05]  /*83e0*/  @!P0 NANOSLEEP.SYNCS 0x989680 ;  /* 0x009896800000895d */ /* 0x004fea0003900000 */
[----:B------:R-:W2:Y:S02]  /*83f0*/  @!P0 SYNCS.PHASECHK.TRANS64 P0, [R3+URZ+0xa0], R0 ;  /* 0x0000a000030085a7 */ /* 0x000ea400080010ff */
[----:B--2---:R-:W-:Y:S05]  /*8400*/  @!P0 BRA `(.L_x_119) ;  /* 0xfffffffc00f08947 */ /* 0x004fea000383ffff */
[----:B------:R-:W-:Y:S05]  /*8410*/  BRA `(.L_x_120) ;  /* 0xffffffa800c87947 */ /* 0x000fea000383ffff */
.L_x_56:
[----:B------:R-:W-:Y:S07]  /*8420*/  MOV R0, UR7 ;  /* 0x0000000700007c02 */ /* 0x000fee0008000f00 */
.L_x_121:
[----:B-1----:R1:W2:Y:S02]  /*8430*/  SYNCS.PHASECHK.TRANS64.TRYWAIT P0, [R0+URZ], R3 ;  /* 0x00000003000075a7 */ /* 0x0022a400080011ff */
[----:B--2---:R-:W-:Y:S05]  /*8440*/  @!P0 NANOSLEEP.SYNCS 0x989680 ;  /* 0x009896800000895d */ /* 0x004fea0003900000 */
[----:B------:R-:W2:Y:S02]  /*8450*/  @!P0 SYNCS.PHASECHK.TRANS64 P0, [R0+URZ], R3 ;  /* 0x00000003000085a7 */ /* 0x000ea400080010ff */
[----:B--2---:R-:W-:Y:S05]  /*8460*/  @!P0 BRA `(.L_x_121) ;  /* 0xfffffffc00f08947 */ /* 0x004fea000383ffff */
[----:B------:R-:W-:Y:S05]  /*8470*/  BRA `(.L_x_55) ;  /* 0xffffffa800e87947 */ /* 0x000fea000383ffff */
.L_x_59:
[----:B------:R-:W-:-:S07]  /*8480*/  MOV R0, UR5 ;  /* 0x0000000500007c02 */ /* 0x000fce0008000f00 */
.L_x_122:
[----:B--2---:R2:W3:Y:S02]  /*8490*/  SYNCS.PHASECHK.TRANS64.TRYWAIT P0, [R0+URZ], R3 ;  /* 0x00000003000075a7 */ /* 0x0044e400080011ff */
[----:B---3--:R-:W-:Y:S05]  /*84a0*/  @!P0 NANOSLEEP.SYNCS 0x989680 ;  /* 0x009896800000895d */ /* 0x008fea0003900000 */
[----:B------:R-:W3:Y:S02]  /*84b0*/  @!P0 SYNCS.PHASECHK.TRANS64 P0, [R0+URZ], R3 ;  /* 0x00000003000085a7 */ /* 0x000ee400080010ff */
[----:B---3--:R-:W-:Y:S05]  /*84c0*/  @!P0 BRA `(.L_x_122) ;  /* 0xfffffffc00f08947 */ /* 0x008fea000383ffff */
[----:B------:R-:W-:Y:S05]  /*84d0*/  BRA `(.L_x_123) ;  /* 0xffffffac00887947 */ /* 0x000fea000383ffff */
.L_x_60:
[----:B------:R-:W-:-:S07]  /*84e0*/  MOV R0, UR5 ;  /* 0x0000000500007c02 */ /* 0x000fce0008000f00 */
.L_x_124:
[----:B--2---:R2:W3:Y:S02]  /*84f0*/  SYNCS.PHASECHK.TRANS64.TRYWAIT P0, [R0+URZ], R3 ;  /* 0x00000003000075a7 */ /* 0x0044e400080011ff */
[----:B---3--:R-:W-:Y:S05]  /*8500*/  @!P0 NANOSLEEP.SYNCS 0x989680 ;  /* 0x009896800000895d */ /* 0x008fea0003900000 */
[----:B------:R-:W3:Y:S02]  /*8510*/  @!P0 SYNCS.PHASECHK.TRANS64 P0, [R0+URZ], R3 ;  /* 0x00000003000085a7 */ /* 0x000ee400080010ff */
[----:B---3--:R-:W-:Y:S05]  /*8520*/  @!P0 BRA `(.L_x_124) ;  /* 0xfffffffc00f08947 */ /* 0x008fea000383ffff */
[----:B------:R-:W-:Y:S05]  /*8530*/  BRA `(.L_x_125) ;  /* 0xffffffac00947947 */ /* 0x000fea000383ffff */
.L_x_61:
[----:B------:R-:W-:-:S07]  /*8540*/  MOV R0, UR5 ;  /* 0x0000000500007c02 */ /* 0x000fce0008000f00 */
.L_x_126:
[----:B--2---:R2:W3:Y:S02]  /*8550*/  SYNCS.PHASECHK.TRANS64.TRYWAIT P0, [R0+URZ], R3 ;  /* 0x00000003000075a7 */ /* 0x0044e400080011ff */
[----:B---3--:R-:W-:Y:S05]  /*8560*/  @!P0 NANOSLEEP.SYNCS 0x989680 ;  /* 0x009896800000895d */ /* 0x008fea0003900000 */
[----:B------:R-:W3:Y:S02]  /*8570*/  @!P0 SYNCS.PHASECHK.TRANS64 P0, [R0+URZ], R3 ;  /* 0x00000003000085a7 */ /* 0x000ee400080010ff */
[----:B---3--:R-:W-:Y:S05]  /*8580*/  @!P0 BRA `(.L_x_126) ;  /* 0xfffffffc00f08947 */ /* 0x008fea000383ffff */
[----:B------:R-:W-:Y:S05]  /*8590*/  BRA `(.L_x_127) ;  /* 0xffffffac00a07947 */ /* 0x000fea000383ffff */
.L_x_62:
[----:B------:R-:W-:-:S07]  /*85a0*/  MOV R0, UR7 ;  /* 0x0000000700007c02 */ /* 0x000fce0008000f00 */
.L_x_128:
[----:B--2---:R2:W3:Y:S02]  /*85b0*/  SYNCS.PHASECHK.TRANS64.TRYWAIT P0, [R0+URZ], R3 ;  /* 0x00000003000075a7 */ /* 0x0044e400080011ff */
[----:B---3--:R-:W-:Y:S05]  /*85c0*/  @!P0 NANOSLEEP.SYNCS 0x989680 ;  /* 0x009896800000895d */ /* 0x008fea0003900000 */
[----:B------:R-:W3:Y:S02]  /*85d0*/  @!P0 SYNCS.PHASECHK.TRANS64 P0, [R0+URZ], R3 ;  /* 0x00000003000085a7 */ /* 0x000ee400080010ff */
[----:B---3--:R-:W-:Y:S05]  /*85e0*/  @!P0 BRA `(.L_x_128) ;  /* 0xfffffffc00f08947 */ /* 0x008fea000383ffff */
[----:B------:R-:W-:Y:S05]  /*85f0*/  BRA `(.L_x_129) ;  /* 0xffffffac00ac7947 */ /* 0x000fea000383ffff */
.L_x_67:
[----:B--2---:R2:W3:Y:S02]  /*8600*/  SYNCS.PHASECHK.TRANS64.TRYWAIT P0, [R0+URZ+0x60], R3 ;  /* 0x00006003000075a7 */ /* 0x0044e400080011ff */
[----:B---3--:R-:W-:Y:S05]  /*8610*/  @!P0 NANOSLEEP.SYNCS 0x989680 ;  /* 0x009896800000895d */ /* 0x008fea0003900000 */
[----:B------:R-:W3:Y:S02]  /*8620*/  @!P0 SYNCS.PHASECHK.TRANS64 P0, [R0+URZ+0x60], R3 ;  /* 0x00006003000085a7 */ /* 0x000ee400080010ff */
[----:B---3--:R-:W-:Y:S05]  /*8630*/  @!P0 BRA `(.L_x_67) ;  /* 0xfffffffc00f08947 */ /* 0x008fea000383ffff */
[----:B------:R-:W-:Y:S05]  /*8640*/  BRA `(.L_x_130) ;  /* 0xffffffb000b07947 */ /* 0x000fea000383ffff */
.L_x_70:
[----:B------:R-:W-:Y:S07]  /*8650*/  MOV R0, UR7 ;  /* 0x0000000700007c02 */ /* 0x000fee0008000f00 */
.L_x_131:
[----:B--2---:R2:W3:Y:S02]  /*8660*/  SYNCS.PHASECHK.TRANS64.TRYWAIT P0, [R0+URZ+0x58], R3 ;  /* 0x00005803000075a7 */ /* 0x0044e400080011ff */
[----:B---3--:R-:W-:Y:S05]  /*8670*/  @!P0 NANOSLEEP.SYNCS 0x989680 ;  /* 0x009896800000895d */ /* 0x008fea0003900000 */
[----:B------:R-:W3:Y:S02]  /*8680*/  @!P0 SYNCS.PHASECHK.TRANS64 P0, [R0+URZ+0x58], R3 ;  /* 0x00005803000085a7 */ /* 0x000ee400080010ff */
[----:B---3--:R-:W-:Y:S05]  /*8690*/  @!P0 BRA `(.L_x_131) ;  /* 0xfffffffc00f08947 */ /* 0x008fea000383ffff */
[----:B------:R-:W-:Y:S05]  /*86a0*/  BRA `(.L_x_69) ;  /* 0xffffffb400907947 */ /* 0x000fea000383ffff */
.L_x_73:
[----:B--2---:R-:W-:Y:S07]  /*86b0*/  MOV R3, UR7 ;  /* 0x0000000700037c02 */ /* 0x004fee0008000f00 */
.L_x_132:
[----:B-1----:R1:W2:Y:S02]  /*86c0*/  SYNCS.PHASECHK.TRANS64.TRYWAIT P0, [R3+URZ+0x40], R12 ;  /* 0x0000400c030075a7 */ /* 0x0022a400080011ff */
[----:B--2---:R-:W-:Y:S05]  /*86d0*/  @!P0 NANOSLEEP.SYNCS 0x989680 ;  /* 0x009896800000895d */ /* 0x004fea0003900000 */
[----:B------:R-:W2:Y:S02]  /*86e0*/  @!P0 SYNCS.PHASECHK.TRANS64 P0, [R3+URZ+0x40], R12 ;  /* 0x0000400c030085a7 */ /* 0x000ea400080010ff */
[----:B--2---:R-:W-:Y:S05]  /*86f0*/  @!P0 BRA `(.L_x_132) ;  /* 0xfffffffc00f08947 */ /* 0x004fea000383ffff */
[----:B------:R-:W-:Y:S05]  /*8700*/  BRA `(.L_x_133) ;  /* 0xffffffb800087947 */ /* 0x000fea000383ffff */
.L_x_74:
[----:B------:R-:W-:Y:S07]  /*8710*/  MOV R3, UR7 ;  /* 0x0000000700037c02 */ /* 0x000fee0008000f00 */
.L_x_134:
[----:B-1----:R1:W2:Y:S02]  /*8720*/  SYNCS.PHASECHK.TRANS64.TRYWAIT P0, [R3+URZ+0x48], R12 ;  /* 0x0000480c030075a7 */ /* 0x0022a400080011ff */
[----:B--2---:R-:W-:Y:S05]  /*8730*/  @!P0 NANOSLEEP.SYNCS 0x989680 ;  /* 0x009896800000895d */ /* 0x004fea0003900000 */
[----:B------:R-:W2:Y:S02]  /*8740*/  @!P0 SYNCS.PHASECHK.TRANS64 P0, [R3+URZ+0x48], R12 ;  /* 0x0000480c030085a7 */ /* 0x000ea400080010ff */
[----:B--2---:R-:W-:Y:S05]  /*8750*/  @!P0 BRA `(.L_x_134) ;  /* 0xfffffffc00f08947 */ /* 0x004fea000383ffff */
[----:B------:R-:W-:Y:S05]  /*8760*/  BRA `(.L_x_135) ;  /* 0xffffffb800887947 */ /* 0x000fea000383ffff */
.L_x_76:
[----:B------:R-:W-:-:S07]  /*8770*/  MOV R0, UR7 ;  /* 0x0000000700007c02 */ /* 0x000fce0008000f00 */
.L_x_136:
[----:B-1----:R1:W3:Y:S02]  /*8780*/  SYNCS.PHASECHK.TRANS64.TRYWAIT P0, [R0+URZ+0x40], R3 ;  /* 0x00004003000075a7 */ /* 0x0022e400080011ff */
[----:B---3--:R-:W-:Y:S05]  /*8790*/  @!P0 NANOSLEEP.SYNCS 0x989680 ;  /* 0x009896800000895d */ /* 0x008fea0003900000 */
[----:B------:R-:W3:Y:S02]  /*87a0*/  @!P0 SYNCS.PHASECHK.TRANS64 P0, [R0+URZ+0x40], R3 ;  /* 0x00004003000085a7 */ /* 0x000ee400080010ff */
[----:B---3--:R-:W-:Y:S05]  /*87b0*/  @!P0 BRA `(.L_x_136) ;  /* 0xfffffffc00f08947 */ /* 0x008fea000383ffff */
[----:B------:R-:W-:Y:S05]  /*87c0*/  BRA `(.L_x_137) ;  /* 0xffffffb800f87947 */ /* 0x000fea000383ffff */
.L_x_78:
[----:B--2---:R2:W4:Y:S02]  /*87d0*/  SYNCS.PHASECHK.TRANS64.TRYWAIT P0, [R0+URZ+0x60], R3 ;  /* 0x00006003000075a7 */ /* 0x00452400080011ff */
[----:B----4-:R-:W-:Y:S05]  /*87e0*/  @!P0 NANOSLEEP.SYNCS 0x989680 ;  /* 0x009896800000895d */ /* 0x010fea0003900000 */
[----:B------:R-:W4:Y:S02]  /*87f0*/  @!P0 SYNCS.PHASECHK.TRANS64 P0, [R0+URZ+0x60], R3 ;  /* 0x00006003000085a7 */ /* 0x000f2400080010ff */
[----:B----4-:R-:W-:Y:S05]  /*8800*/  @!P0 BRA `(.L_x_78) ;  /* 0xfffffffc00f08947 */ /* 0x010fea000383ffff */
[----:B------:R-:W-:Y:S05]  /*8810*/  BRA `(.L_x_138) ;  /* 0xffffffbc00c07947 */ /* 0x000fea000383ffff */
.L_x_89:
[----:B-1----:R1:W3:Y:S02]  /*8820*/  SYNCS.PHASECHK.TRANS64.TRYWAIT P1, [R3+URZ+0x30], R0 ;  /* 0x00003000030075a7 */ /* 0x0022e400080211ff */
[----:B---3--:R-:W-:Y:S05]  /*8830*/  @!P1 NANOSLEEP.SYNCS 0x989680 ;  /* 0x009896800000995d */ /* 0x008fea0003900000 */
[----:B------:R-:W3:Y:S02]  /*8840*/  @!P1 SYNCS.PHASECHK.TRANS64 P1, [R3+URZ+0x30], R0 ;  /* 0x00003000030095a7 */ /* 0x000ee400080210ff */
[----:B---3--:R-:W-:Y:S05]  /*8850*/  @!P1 BRA `(.L_x_89) ;  /* 0xfffffffc00f09947 */ /* 0x008fea000383ffff */
[----:B------:R-:W-:Y:S05]  /*8860*/  BRA `(.L_x_88) ;  /* 0xffffffc800e47947 */ /* 0x000fea000383ffff */
.L_x_91:
[----:B-1----:R1:W4:Y:S02]  /*8870*/  SYNCS.PHASECHK.TRANS64.TRYWAIT P0, [R207+URZ+0x80], R2 ;  /* 0x00008002cf0075a7 */ /* 0x00232400080011ff */
[----:B----4-:R-:W-:Y:S05]  /*8880*/  @!P0 NANOSLEEP.SYNCS 0x989680 ;  /* 0x009896800000895d */ /* 0x010fea0003900000 */
[----:B------:R-:W4:Y:S02]  /*8890*/  @!P0 SYNCS.PHASECHK.TRANS64 P0, [R207+URZ+0x80], R2 ;  /* 0x00008002cf0085a7 */ /* 0x000f2400080010ff */
[----:B----4-:R-:W-:Y:S05]  /*88a0*/  @!P0 BRA `(.L_x_91) ;  /* 0xfffffffc00f08947 */ /* 0x010fea000383ffff */
[----:B------:R-:W-:Y:S05]  /*88b0*/  BRA `(.L_x_90) ;  /* 0xffffffcc00407947 */ /* 0x000fea000383ffff */
.L_x_100:
[----:B--2---:R2:W3:Y:S02]  /*88c0*/  SYNCS.PHASECHK.TRANS64.TRYWAIT P0, [R210+URZ+0x30], R3 ;  /* 0x00003003d20075a7 */ /* 0x0044e400080011ff */
[----:B---3--:R-:W-:Y:S05]  /*88d0*/  @!P0 NANOSLEEP.SYNCS 0x989680 ;  /* 0x009896800000895d */ /* 0x008fea0003900000 */
[----:B------:R-:W3:Y:S02]  /*88e0*/  @!P0 SYNCS.PHASECHK.TRANS64 P0, [R210+URZ+0x30], R3 ;  /* 0x00003003d20085a7 */ /* 0x000ee400080010ff */
[----:B---3--:R-:W-:Y:S05]  /*88f0*/  @!P0 BRA `(.L_x_100) ;  /* 0xfffffffc00f08947 */ /* 0x008fea000383ffff */
[----:B------:R-:W-:Y:S05]  /*8900*/  BRA `(.L_x_99) ;  /* 0xffffffe0004c7947 */ /* 0x000fea000383ffff */
        .weak           $__internal_0_$__cuda_sm10x_tcgen05_guardrail_trap_col_being_dealloced_not_returned_by_alloc
        .type           $__internal_0_$__cuda_sm10x_tcgen05_guardrail_trap_col_being_dealloced_not_returned_by_alloc,@function
        .size           $__internal_0_$__cuda_sm10x_tcgen05_guardrail_trap_col_being_dealloced_not_returned_by_alloc,($__internal_1_$__cuda_sm10x_tcgen05_guardrail_trap_phase_invalid_during_alloc - $__internal_0_$__cuda_sm10x_tcgen05_guardrail_trap_col_being_dealloced_not_returned_by_alloc)
$__internal_0_$__cuda_sm10x_tcgen05_guardrail_trap_col_being_dealloced_not_returned_by_alloc:
[----:B------:R-:W-:Y:S05]  /*8910*/  BPT.TRAP 0x1 ;  /* 0x000000040000795c */ /* 0x000fea0000300000 */
[----:B------:R-:W-:-:S04]  /*8920*/  HFMA2 R3, -RZ, RZ, 0, 0 ;  /* 0x00000000ff037431 */ /* 0x000fc800000001ff */
[----:B------:R-:W-:Y:S05]  /*8930*/  RET.REL.NODEC R2 `(_ZN7cutlass13device_kernelINS_4gemm6kernel13GemmUniversalIN4cute5tupleIJiiiiEEENS1_10collective13CollectiveMmaINS1_35MainloopSm100TmaUmmaWarpSpecializedILi3ELi2ELi4ENS5_IJNS4_1CILi1EEESB_SB_EEEEENS5_IJNSA_ILi128EEESE_NSA_ILi32EEEEEENS_12float_e5m2_tENS5_IJlSB_lEEESH_SI_NS4_8TiledMMAINS4_8MMA_AtomIJNS4_10MMA_TraitsINS4_19SM100_MMA_F8F6F4_SSEJSH_SH_fSE_SE_NS4_17integral_constantINS4_4UMMA5MajorELSP_0EEESQ_NSN_INSO_7ScaleInELSR_0EEESS_EEEEEENS4_6LayoutISC_NS5_IJNSA_ILi0EEESW_SW_EEEEENS5_IJNS4_10UnderscoreESZ_SZ_EEEEENS4_13SM90_TMA_LOADENS4_14ComposedLayoutINS4_7SwizzleILi1ELi4ELi3EEENS4_18smem_ptr_flag_bitsILi8EEENSV_INS5_IJNSA_ILi8EEESF_EEENS5_IJSF_SB_EEEEEEEvNS4_8identityES12_S1C_vS1D_EENS_8epilogue10collective18CollectiveEpilogueINS1F_23Sm100TmaWarpSpecializedILi2ELi2ELi64ELb0ELb0EEEJSG_NS5_IJNSV_ISE_SB_EENSV_INSA_ILi64EEESB_EEEEESH_SI_SH_SI_NS1F_6fusion15FusionCallbacksIS1J_NS1O_17LinearCombinationISH_fSH_fLNS_15FloatRoundStyleE2EEESG_S1N_JEEENS4_5SM1004TMEM4LOAD26SM100_TMEM_LOAD_32dp32b64xES12_NS13_INS14_ILi2ELi4ELi3EEES17_NSV_INS5_IJS18_S1L_EEENS5_IJS1L_SB_EEEEEEENS4_39AutoVectorizingCopyWithAssumedAlignmentILi128EEENS4_14SM90_TMA_STOREES22_S24_S24_EEEvvEEEEvNT_6ParamsE) ;  /* 0xffffff7402b07950 */ /* 0x000fea0003c3ffff */
        .weak           $__internal_1_$__cuda_sm10x_tcgen05_guardrail_trap_phase_invalid_during_alloc
        .type           $__internal_1_$__cuda_sm10x_tcgen05_guardrail_trap_phase_invalid_during_alloc,@function
        .size           $__internal_1_$__cuda_sm10x_tcgen05_guardrail_trap_phase_invalid_during_alloc,($__internal_2_$__cuda_sm10x_tcgen05_guardrail_trap_unallocated_columns_being_dealloced - $__internal_1_$__cuda_sm10x_tcgen05_guardrail_trap_phase_invalid_during_alloc)
$__internal_1_$__cuda_sm10x_tcgen05_guardrail_trap_phase_invalid_during_alloc:
[----:B------:R-:W-:Y:S05]  /*8940*/  BPT.TRAP 0x1 ;  /* 0x000000040000795c */ /* 0x000fea0000300000 */
[----:B------:R-:W-:-:S04]  /*8950*/  MOV R3, 0x0 ;  /* 0x0000000000037802 */ /* 0x000fc80000000f00 */
[----:B------:R-:W-:Y:S05]  /*8960*/  RET.REL.NODEC R2 `(_ZN7cutlass13device_kernelINS_4gemm6kernel13GemmUniversalIN4cute5tupleIJiiiiEEENS1_10collective13CollectiveMmaINS1_35MainloopSm100TmaUmmaWarpSpecializedILi3ELi2ELi4ENS5_IJNS4_1CILi1EEESB_SB_EEEEENS5_IJNSA_ILi128EEESE_NSA_ILi32EEEEEENS_12float_e5m2_tENS5_IJlSB_lEEESH_SI_NS4_8TiledMMAINS4_8MMA_AtomIJNS4_10MMA_TraitsINS4_19SM100_MMA_F8F6F4_SSEJSH_SH_fSE_SE_NS4_17integral_constantINS4_4UMMA5MajorELSP_0EEESQ_NSN_INSO_7ScaleInELSR_0EEESS_EEEEEENS4_6LayoutISC_NS5_IJNSA_ILi0EEESW_SW_EEEEENS5_IJNS4_10UnderscoreESZ_SZ_EEEEENS4_13SM90_TMA_LOADENS4_14ComposedLayoutINS4_7SwizzleILi1ELi4ELi3EEENS4_18smem_ptr_flag_bitsILi8EEENSV_INS5_IJNSA_ILi8EEESF_EEENS5_IJSF_SB_EEEEEEEvNS4_8identityES12_S1C_vS1D_EENS_8epilogue10collective18CollectiveEpilogueINS1F_23Sm100TmaWarpSpecializedILi2ELi2ELi64ELb0ELb0EEEJSG_NS5_IJNSV_ISE_SB_EENSV_INSA_ILi64EEESB_EEEEESH_SI_SH_SI_NS1F_6fusion15FusionCallbacksIS1J_NS1O_17LinearCombinationISH_fSH_fLNS_15FloatRoundStyleE2EEESG_S1N_JEEENS4_5SM1004TMEM4LOAD26SM100_TMEM_LOAD_32dp32b64xES12_NS13_INS14_ILi2ELi4ELi3EEES17_NSV_INS5_IJS18_S1L_EEENS5_IJS1L_SB_EEEEEEENS4_39AutoVectorizingCopyWithAssumedAlignmentILi128EEENS4_14SM90_TMA_STOREES22_S24_S24_EEEvvEEEEvNT_6ParamsE) ;  /* 0xffffff7402a47950 */ /* 0x000fea0003c3ffff */
        .weak           $__internal_2_$__cuda_sm10x_tcgen05_guardrail_trap_unallocated_columns_being_dealloced
        .type           $__internal_2_$__cuda_sm10x_tcgen05_guardrail_trap_unallocated_columns_being_dealloced,@function
        .size           $__internal_2_$__cuda_sm10x_tcgen05_guardrail_trap_unallocated_columns_being_dealloced,(.L_x_140 - $__internal_2_$__cuda_sm10x_tcgen05_guardrail_trap_unallocated_columns_being_dealloced)
$__internal_2_$__cuda_sm10x_tcgen05_guardrail_trap_unallocated_columns_being_dealloced:
[----:B------:R-:W-:Y:S05]  /*8970*/  BPT.TRAP 0x1 ;  /* 0x000000040000795c */ /* 0x000fea0000300000 */
[----:B------:R-:W-:-:S04]  /*8980*/  HFMA2 R3, -RZ, RZ, 0, 0 ;  /* 0x00000000ff037431 */ /* 0x000fc800000001ff */
[----:B------:R-:W-:Y:S05]  /*8990*/  RET.REL.NODEC R2 `(_ZN7cutlass13device_kernelINS_4gemm6kernel13GemmUniversalIN4cute5tupleIJiiiiEEENS1_10collective13CollectiveMmaINS1_35MainloopSm100TmaUmmaWarpSpecializedILi3ELi2ELi4ENS5_IJNS4_1CILi1EEESB_SB_EEEEENS5_IJNSA_ILi128EEESE_NSA_ILi32EEEEEENS_12float_e5m2_tENS5_IJlSB_lEEESH_SI_NS4_8TiledMMAINS4_8MMA_AtomIJNS4_10MMA_TraitsINS4_19SM100_MMA_F8F6F4_SSEJSH_SH_fSE_SE_NS4_17integral_constantINS4_4UMMA5MajorELSP_0EEESQ_NSN_INSO_7ScaleInELSR_0EEESS_EEEEEENS4_6LayoutISC_NS5_IJNSA_ILi0EEESW_SW_EEEEENS5_IJNS4_10UnderscoreESZ_SZ_EEEEENS4_13SM90_TMA_LOADENS4_14ComposedLayoutINS4_7SwizzleILi1ELi4ELi3EEENS4_18smem_ptr_flag_bitsILi8EEENSV_INS5_IJNSA_ILi8EEESF_EEENS5_IJSF_SB_EEEEEEEvNS4_8identityES12_S1C_vS1D_EENS_8epilogue10collective18CollectiveEpilogueINS1F_23Sm100TmaWarpSpecializedILi2ELi2ELi64ELb0ELb0EEEJSG_NS5_IJNSV_ISE_SB_EENSV_INSA_ILi64EEESB_EEEEESH_SI_SH_SI_NS1F_6fusion15FusionCallbacksIS1J_NS1O_17LinearCombinationISH_fSH_fLNS_15FloatRoundStyleE2EEESG_S1N_JEEENS4_5SM1004TMEM4LOAD26SM100_TMEM_LOAD_32dp32b64xES12_NS13_INS14_ILi2ELi4ELi3EEES17_NSV_INS5_IJS18_S1L_EEENS5_IJS1L_SB_EEEEEEENS4_39AutoVectorizingCopyWithAssumedAlignmentILi128EEENS4_14SM90_TMA_STOREES22_S24_S24_EEEvvEEEEvNT_6ParamsE) ;  /* 0xffffff7402987950 */ /* 0x000fea0003c3ffff */
.L_x_139:
[----:B------:R-:W-:-:S00]  /*89a0*/  BRA `(.L_x_139) ;  /* 0xfffffffc00fc7947 */ /* 0x000fc0000383ffff */
[----:B------:R-:W-:-:S00]  /*89b0*/  NOP ;  /* 0x0000000000007918 */ /* 0x000fc00000000000 */
        /* <DEDUP_REMOVED lines=12> */
.L_x_140:


//--------------------- .nv.global.init           --------------------------
	.section	.nv.global.init,"aw",@progbits
.nv.global.init:
	.type		$str$27,@object
	.size		$str$27,($str$28 - $str$27)
$str$27:
        /*0000*/ 	.byte	0x28, 0x61, 0x64, 0x64, 0x72, 0x65, 0x73, 0x73, 0x20, 0x26, 0x20, 0x6d, 0x61, 0x73, 0x6b, 0x29
        /*0010*/ 	.byte	0x20, 0x3d, 0x3d, 0x20, 0x30, 0x00
	.type		$str$28,@object
	.size		$str$28,($str$26 - $str$28)
$str$28:
        /*0016*/ 	.byte	0x2f, 0x74, 0x6d, 0x70, 0x2f, 0x63, 0x75, 0x74, 0x6c, 0x61, 0x73, 0x73, 0x5f, 0x73, 0x77, 0x65
        /*0026*/ 	.byte	0x65, 0x70, 0x5f, 0x73, 0x72, 0x63, 0x2f, 0x69, 0x6e, 0x63, 0x6c, 0x75, 0x64, 0x65, 0x2f, 0x63
        /*0036*/ 	.byte	0x75, 0x74, 0x65, 0x2f, 0x70, 0x6f, 0x69, 0x6e, 0x74, 0x65, 0x72, 0x5f, 0x66, 0x6c, 0x61, 0x67
        /*0046*/ 	.byte	0x67, 0x65, 0x64, 0x2e, 0x68, 0x70, 0x70, 0x00
	.type		$str$26,@object
	.size		$str$26,($str$25 - $str$26)
$str$26:
        /*004e*/ 	.byte	0x2f, 0x74, 0x6d, 0x70, 0x2f, 0x63, 0x75, 0x74, 0x6c, 0x61, 0x73, 0x73, 0x5f, 0x73, 0x77, 0x65
        /*005e*/ 	.byte	0x65, 0x70, 0x5f, 0x73, 0x72, 0x63, 0x2f, 0x69, 0x6e, 0x63, 0x6c, 0x75, 0x64, 0x65, 0x2f, 0x63
        /*006e*/ 	.byte	0x75, 0x74, 0x65, 0x2f, 0x61, 0x74, 0x6f, 0x6d, 0x2f, 0x63, 0x6f, 0x70, 0x79, 0x5f, 0x74, 0x72
        /*007e*/ 	.byte	0x61, 0x69, 0x74, 0x73, 0x5f, 0x73, 0x6d, 0x31, 0x30, 0x30, 0x2e, 0x68, 0x70, 0x70, 0x00
	.type		$str$25,@object
	.size		$str$25,(__unnamed_1 - $str$25)
$str$25:
        /*008d*/ 	.byte	0x28, 0x28, 0x75, 0x69, 0x6e, 0x74, 0x33, 0x32, 0x5f, 0x74, 0x28, 0x74, 0x68, 0x72, 0x65, 0x61
        /*009d*/ 	.byte	0x64, 0x49, 0x64, 0x78, 0x2e, 0x78, 0x29, 0x20, 0x2f, 0x20, 0x33, 0x32, 0x29, 0x20, 0x25, 0x20
        /*00ad*/ 	.byte	0x34, 0x29, 0x20, 0x3d, 0x3d, 0x20, 0x28, 0x28, 0x28, 0x74, 0x6d, 0x65, 0x6d, 0x5f, 0x61, 0x64
        /*00bd*/ 	.byte	0x64, 0x72, 0x20, 0x3e, 0x3e, 0x20, 0x31, 0x36, 0x29, 0x20, 0x2f, 0x20, 0x33, 0x32, 0x29, 0x20
        /*00cd*/ 	.byte	0x25, 0x20, 0x34, 0x29, 0x00
	.type		__unnamed_1,@object
	.size		__unnamed_1,(__unnamed_2 - __unnamed_1)
__unnamed_1:
        /*00d2*/ 	.byte	0x61, 0x75, 0x74, 0x6f, 0x20, 0x63, 0x75, 0x74, 0x65, 0x3a, 0x3a, 0x61, 0x73, 0x5f, 0x70, 0x6f
        /* <DEDUP_REMOVED lines=24> */
        /*0262*/ 	.byte	0x43, 0x3c, 0x38, 0x31, 0x39, 0x32, 0x3e, 0x3e, 0x3e, 0x3e, 0x5d, 0x00
	.type		__unnamed_2,@object
	.size		__unnamed_2,(.L_2 - __unnamed_2)
__unnamed_2:
        /* <DEDUP_REMOVED lines=42> */
        /*050e*/ 	.byte	0x3e, 0x3e, 0x3e, 0x3e, 0x5d, 0x00
.L_2:


//--------------------- .nv.shared._ZN7cutlass13device_kernelINS_4gemm6kernel13GemmUniversalIN4cute5tupleIJiiiiEEENS1_10collective13CollectiveMmaINS1_35MainloopSm100TmaUmmaWarpSpecializedILi3ELi2ELi4ENS5_IJNS4_1CILi1EEESB_SB_EEEEENS5_IJNSA_ILi128EEESE_NSA_ILi32EEEEEENS_12float_e5m2_tENS5_IJlSB_lEEESH_SI_NS4_8TiledMMAINS4_8MMA_AtomIJNS4_10MMA_TraitsINS4_19SM100_MMA_F8F6F4_SSEJSH_SH_fSE_SE_NS4_17integral_constantINS4_4UMMA5MajorELSP_0EEESQ_NSN_INSO_7ScaleInELSR_0EEESS_EEEEEENS4_6LayoutISC_NS5_IJNSA_ILi0EEESW_SW_EEEEENS5_IJNS4_10UnderscoreESZ_SZ_EEEEENS4_13SM90_TMA_LOADENS4_14ComposedLayoutINS4_7SwizzleILi1ELi4ELi3EEENS4_18smem_ptr_flag_bitsILi8EEENSV_INS5_IJNSA_ILi8EEESF_EEENS5_IJSF_SB_EEEEEEEvNS4_8identityES12_S1C_vS1D_EENS_8epilogue10collective18CollectiveEpilogueINS1F_23Sm100TmaWarpSpecializedILi2ELi2ELi64ELb0ELb0EEEJSG_NS5_IJNSV_ISE_SB_EENSV_INSA_ILi64EEESB_EEEEESH_SI_SH_SI_NS1F_6fusion15FusionCallbacksIS1J_NS1O_17LinearCombinationISH_fSH_fLNS_15FloatRoundStyleE2EEESG_S1N_JEEENS4_5SM1004TMEM4LOAD26SM100_TMEM_LOAD_32dp32b64xES12_NS13_INS14_ILi2ELi4ELi3EEES17_NSV_INS5_IJS18_S1L_EEENS5_IJS1L_SB_EEEEEEENS4_39AutoVectorizingCopyWithAssumedAlignmentILi128EEENS4_14SM90_TMA_STOREES22_S24_S24_EEEvvEEEEvNT_6ParamsE --------------------------
	.section	.nv.shared._ZN7cutlass13device_kernelINS_4gemm6kernel13GemmUniversalIN4cute5tupleIJiiiiEEENS1_10collective13CollectiveMmaINS1_35MainloopSm100TmaUmmaWarpSpecializedILi3ELi2ELi4ENS5_IJNS4_1CILi1EEESB_SB_EEEEENS5_IJNSA_ILi128EEESE_NSA_ILi32EEEEEENS_12float_e5m2_tENS5_IJlSB_lEEESH_SI_NS4_8TiledMMAINS4_8MMA_AtomIJNS4_10MMA_TraitsINS4_19SM100_MMA_F8F6F4_SSEJSH_SH_fSE_SE_NS4_17integral_constantINS4_4UMMA5MajorELSP_0EEESQ_NSN_INSO_7ScaleInELSR_0EEESS_EEEEEENS4_6LayoutISC_NS5_IJNSA_ILi0EEESW_SW_EEEEENS5_IJNS4_10UnderscoreESZ_SZ_EEEEENS4_13SM90_TMA_LOADENS4_14ComposedLayoutINS4_7SwizzleILi1ELi4ELi3EEENS4_18smem_ptr_flag_bitsILi8EEENSV_INS5_IJNSA_ILi8EEESF_EEENS5_IJSF_SB_EEEEEEEvNS4_8identityES12_S1C_vS1D_EENS_8epilogue10collective18CollectiveEpilogueINS1F_23Sm100TmaWarpSpecializedILi2ELi2ELi64ELb0ELb0EEEJSG_NS5_IJNSV_ISE_SB_EENSV_INSA_ILi64EEESB_EEEEESH_SI_SH_SI_NS1F_6fusion15FusionCallbacksIS1J_NS1O_17LinearCombinationISH_fSH_fLNS_15FloatRoundStyleE2EEESG_S1N_JEEENS4_5SM1004TMEM4LOAD26SM100_TMEM_LOAD_32dp32b64xES12_NS13_INS14_ILi2ELi4ELi3EEES17_NSV_INS5_IJS18_S1L_EEENS5_IJS1L_SB_EEEEEEENS4_39AutoVectorizingCopyWithAssumedAlignmentILi128EEENS4_14SM90_TMA_STOREES22_S24_S24_EEEvvEEEEvNT_6ParamsE,"aw",@nobits
	.sectionflags	@""
	.align	16
	.zero		1024


//--------------------- .nv.shared.reserved.0     --------------------------
	.section	.nv.shared.reserved.0,"aw",@nobits
	.weak		__nv_reservedSMEM_offset_0_alias
	.size		__nv_reservedSMEM_offset_0_alias, 0, 64
	.other		__nv_reservedSMEM_offset_0_alias,@"STO_CUDA_RESERVED_SHARED STV_DEFAULT"
__nv_reservedSMEM_offset_0_alias:
	.zero		0
.nv.shared.reserved.0:
	.zero		64
	.weak		__nv_reservedSMEM_tcgen05_partition
	.type		__nv_reservedSMEM_tcgen05_partition,@object
	.size		__nv_reservedSMEM_tcgen05_partition,(.L_0 - __nv_reservedSMEM_tcgen05_partition)
__nv_reservedSMEM_tcgen05_partition:
	.zero		32
.L_0:


//--------------------- .nv.global                --------------------------
	.section	.nv.global,"aw",@nobits
.nv.global:
	.type		_ZN40_INTERNAL_2e050e0b_4_k_cu_5626f790_338594cute1_E,@object
	.size		_ZN40_INTERNAL_2e050e0b_4_k_cu_5626f790_338594cute1_E,(_ZN40_INTERNAL_2e050e0b_4_k_cu_5626f790_338594cuda3std3__45__cpo6cbeginE - _ZN40_INTERNAL_2e050e0b_4_k_cu_5626f790_338594cute1_E)
_ZN40_INTERNAL_2e050e0b_4_k_cu_5626f790_338594cute1_E:
	.zero		1
	.type		_ZN40_INTERNAL_2e050e0b_4_k_cu_5626f790_338594cuda3std3__45__cpo6cbeginE,@object
	.size		_ZN40_INTERNAL_2e050e0b_4_k_cu_5626f790_338594cuda3std3__45__cpo6cbeginE,(_ZN40_INTERNAL_2e050e0b_4_k_cu_5626f790_338594cuda3std3__48in_placeE - _ZN40_INTERNAL_2e050e0b_4_k_cu_5626f790_338594cuda3std3__45__cpo6cbeginE)
_ZN40_INTERNAL_2e050e0b_4_k_cu_5626f790_338594cuda3std3__45__cpo6cbeginE:
	.zero		1
	.type		_ZN40_INTERNAL_2e050e0b_4_k_cu_5626f790_338594cuda3std3__48in_placeE,@object
	.size		_ZN40_INTERNAL_2e050e0b_4_k_cu_5626f790_338594cuda3std3__48in_placeE,(_ZN40_INTERNAL_2e050e0b_4_k_cu_5626f790_338594cuda3std6ranges3__45__cpo9iter_moveE - _ZN40_INTERNAL_2e050e0b_4_k_cu_5626f790_338594cuda3std3__48in_placeE)
_ZN40_INTERNAL_2e050e0b_4_k_cu_5626f790_338594cuda3std3__48in_placeE:
	.zero		1
	.type		_ZN40_INTERNAL_2e050e0b_4_k_cu_5626f790_338594cuda3std6ranges3__45__cpo9iter_moveE,@object
	.size		_ZN40_INTERNAL_2e050e0b_4_k_cu_5626f790_338594cuda3std6ranges3__45__cpo9iter_moveE,(_ZN40_INTERNAL_2e050e0b_4_k_cu_5626f790_338594cuda3std3__45__cpo5beginE - _ZN40_INTERNAL_2e050e0b_4_k_cu_5626f790_338594cuda3std6ranges3__45__cpo9iter_moveE)
_ZN40_INTERNAL_2e050e0b_4_k_cu_5626f790_338594cuda3std6ranges3__45__cpo9iter_moveE:
	.zero		1
	.type		_ZN40_INTERNAL_2e050e0b_4_k_cu_5626f790_338594cuda3std3__45__cpo5beginE,@object
	.size		_ZN40_INTERNAL_2e050e0b_4_k_cu_5626f790_338594cuda3std3__45__cpo5beginE,(_ZN40_INTERNAL_2e050e0b_4_k_cu_5626f790_338594cuda3std3__442_GLOBAL__N__2e050e0b_4_k_cu_5626f790_338596ignoreE - _ZN40_INTERNAL_2e050e0b_4_k_cu_5626f790_338594cuda3std3__45__cpo5beginE)
_ZN40_INTERNAL_2e050e0b_4_k_cu_5626f790_338594cuda3std3__45__cpo5beginE:
	.zero		1
	.type		_ZN40_INTERNAL_2e050e0b_4_k_cu_5626f790_338594cuda3std3__442_GLOBAL__N__2e050e0b_4_k_cu_5626f790_338596ignoreE,@object
	.size		_ZN40_INTERNAL_2e050e0b_4_k_cu_5626f790_338594cuda3std3__442_GLOBAL__N__2e050e0b_4_k_cu_5626f790_338596ignoreE,(_ZN40_INTERNAL_2e050e0b_4_k_cu_5626f790_338594cute7productE - _ZN40_INTERNAL_2e050e0b_4_k_cu_5626f790_338594cuda3std3__442_GLOBAL__N__2e050e0b_4_k_cu_5626f790_338596ignoreE)
_ZN40_INTERNAL_2e050e0b_4_k_cu_5626f790_338594cuda3std3__442_GLOBAL__N__2e050e0b_4_k_cu_5626f790_338596ignoreE:
	.zero		1
	.type		_ZN40_INTERNAL_2e050e0b_4_k_cu_5626f790_338594cute7productE,@object
	.size		_ZN40_INTERNAL_2e050e0b_4_k_cu_5626f790_338594cute7productE,(_ZN40_INTERNAL_2e050e0b_4_k_cu_5626f790_338594cuda3std3__45__cpo3endE - _ZN40_INTERNAL_2e050e0b_4_k_cu_5626f790_338594cute7productE)
_ZN40_INTERNAL_2e050e0b_4_k_cu_5626f790_338594cute7productE:
	.zero		1
	.type		_ZN40_INTERNAL_2e050e0b_4_k_cu_5626f790_338594cuda3std3__45__cpo3endE,@object
	.size		_ZN40_INTERNAL_2e050e0b_4_k_cu_5626f790_338594cuda3std3__45__cpo3endE,(_ZN40_INTERNAL_2e050e0b_4_k_cu_5626f790_338594cuda3std3__419piecewise_constructE - _ZN40_INTERNAL_2e050e0b_4_k_cu_5626f790_338594cuda3std3__45__cpo3endE)
_ZN40_INTERNAL_2e050e0b_4_k_cu_5626f790_338594cuda3std3__45__cpo3endE:
	.zero		1
	.type		_ZN40_INTERNAL_2e050e0b_4_k_cu_5626f790_338594cuda3std3__419piecewise_constructE,@object
	.size		_ZN40_INTERNAL_2e050e0b_4_k_cu_5626f790_338594cuda3std3__419piecewise_constructE,(_ZN40_INTERNAL_2e050e0b_4_k_cu_5626f790_338594cuda3std3__45__cpo4cendE - _ZN40_INTERNAL_2e050e0b_4_k_cu_5626f790_338594cuda3std3__419piecewise_constructE)
_ZN40_INTERNAL_2e050e0b_4_k_cu_5626f790_338594cuda3std3__419piecewise_constructE:
	.zero		1
	.type		_ZN40_INTERNAL_2e050e0b_4_k_cu_5626f790_338594cuda3std3__45__cpo4cendE,@object
	.size		_ZN40_INTERNAL_2e050e0b_4_k_cu_5626f790_338594cuda3std3__45__cpo4cendE,(_ZN40_INTERNAL_2e050e0b_4_k_cu_5626f790_338594cuda3std6ranges3__45__cpo4swapE - _ZN40_INTERNAL_2e050e0b_4_k_cu_5626f790_338594cuda3std3__45__cpo4cendE)
_ZN40_INTERNAL_2e050e0b_4_k_cu_5626f790_338594cuda3std3__45__cpo4cendE:
	.zero		1
	.type		_ZN40_INTERNAL_2e050e0b_4_k_cu_5626f790_338594cuda3std6ranges3__45__cpo4swapE,@object
	.size		_ZN40_INTERNAL_2e050e0b_4_k_cu_5626f790_338594cuda3std6ranges3__45__cpo4swapE,(.L_10 - _ZN40_INTERNAL_2e050e0b_4_k_cu_5626f790_338594cuda3std6ranges3__45__cpo4swapE)
_ZN40_INTERNAL_2e050e0b_4_k_cu_5626f790_338594cuda3std6ranges3__45__cpo4swapE:
	.zero		1
.L_10:


//--------------------- .nv.constant0._ZN7cutlass13device_kernelINS_4gemm6kernel13GemmUniversalIN4cute5tupleIJiiiiEEENS1_10collective13CollectiveMmaINS1_35MainloopSm100TmaUmmaWarpSpecializedILi3ELi2ELi4ENS5_IJNS4_1CILi1EEESB_SB_EEEEENS5_IJNSA_ILi128EEESE_NSA_ILi32EEEEEENS_12float_e5m2_tENS5_IJlSB_lEEESH_SI_NS4_8TiledMMAINS4_8MMA_AtomIJNS4_10MMA_TraitsINS4_19SM100_MMA_F8F6F4_SSEJSH_SH_fSE_SE_NS4_17integral_constantINS4_4UMMA5MajorELSP_0EEESQ_NSN_INSO_7ScaleInELSR_0EEESS_EEEEEENS4_6LayoutISC_NS5_IJNSA_ILi0EEESW_SW_EEEEENS5_IJNS4_10UnderscoreESZ_SZ_EEEEENS4_13SM90_TMA_LOADENS4_14ComposedLayoutINS4_7SwizzleILi1ELi4ELi3EEENS4_18smem_ptr_flag_bitsILi8EEENSV_INS5_IJNSA_ILi8EEESF_EEENS5_IJSF_SB_EEEEEEEvNS4_8identityES12_S1C_vS1D_EENS_8epilogue10collective18CollectiveEpilogueINS1F_23Sm100TmaWarpSpecializedILi2ELi2ELi64ELb0ELb0EEEJSG_NS5_IJNSV_ISE_SB_EENSV_INSA_ILi64EEESB_EEEEESH_SI_SH_SI_NS1F_6fusion15FusionCallbacksIS1J_NS1O_17LinearCombinationISH_fSH_fLNS_15FloatRoundStyleE2EEESG_S1N_JEEENS4_5SM1004TMEM4LOAD26SM100_TMEM_LOAD_32dp32b64xES12_NS13_INS14_ILi2ELi4ELi3EEES17_NSV_INS5_IJS18_S1L_EEENS5_IJS1L_SB_EEEEEEENS4_39AutoVectorizingCopyWithAssumedAlignmentILi128EEENS4_14SM90_TMA_STOREES22_S24_S24_EEEvvEEEEvNT_6ParamsE --------------------------
	.section	.nv.constant0._ZN7cutlass13device_kernelINS_4gemm6kernel13GemmUniversalIN4cute5tupleIJiiiiEEENS1_10collective13CollectiveMmaINS1_35MainloopSm100TmaUmmaWarpSpecializedILi3ELi2ELi4ENS5_IJNS4_1CILi1EEESB_SB_EEEEENS5_IJNSA_ILi128EEESE_NSA_ILi32EEEEEENS_12float_e5m2_tENS5_IJlSB_lEEESH_SI_NS4_8TiledMMAINS4_8MMA_AtomIJNS4_10MMA_TraitsINS4_19SM100_MMA_F8F6F4_SSEJSH_SH_fSE_SE_NS4_17integral_constantINS4_4UMMA5MajorELSP_0EEESQ_NSN_INSO_7ScaleInELSR_0EEESS_EEEEEENS4_6LayoutISC_NS5_IJNSA_ILi0EEESW_SW_EEEEENS5_IJNS4_10UnderscoreESZ_SZ_EEEEENS4_13SM90_TMA_LOADENS4_14ComposedLayoutINS4_7SwizzleILi1ELi4ELi3EEENS4_18smem_ptr_flag_bitsILi8EEENSV_INS5_IJNSA_ILi8EEESF_EEENS5_IJSF_SB_EEEEEEEvNS4_8identityES12_S1C_vS1D_EENS_8epilogue10collective18CollectiveEpilogueINS1F_23Sm100TmaWarpSpecializedILi2ELi2ELi64ELb0ELb0EEEJSG_NS5_IJNSV_ISE_SB_EENSV_INSA_ILi64EEESB_EEEEESH_SI_SH_SI_NS1F_6fusion15FusionCallbacksIS1J_NS1O_17LinearCombinationISH_fSH_fLNS_15FloatRoundStyleE2EEESG_S1N_JEEENS4_5SM1004TMEM4LOAD26SM100_TMEM_LOAD_32dp32b64xES12_NS13_INS14_ILi2ELi4ELi3EEES17_NSV_INS5_IJS18_S1L_EEENS5_IJS1L_SB_EEEEEEENS4_39AutoVectorizingCopyWithAssumedAlignmentILi128EEENS4_14SM90_TMA_STOREES22_S24_S24_EEEvvEEEEvNT_6ParamsE,"a",@progbits
	.sectionflags	@""
	.align	4
.nv.constant0._ZN7cutlass13device_kernelINS_4gemm6kernel13GemmUniversalIN4cute5tupleIJiiiiEEENS1_10collective13CollectiveMmaINS1_35MainloopSm100TmaUmmaWarpSpecializedILi3ELi2ELi4ENS5_IJNS4_1CILi1EEESB_SB_EEEEENS5_IJNSA_ILi128EEESE_NSA_ILi32EEEEEENS_12float_e5m2_tENS5_IJlSB_lEEESH_SI_NS4_8TiledMMAINS4_8MMA_AtomIJNS4_10MMA_TraitsINS4_19SM100_MMA_F8F6F4_SSEJSH_SH_fSE_SE_NS4_17integral_constantINS4_4UMMA5MajorELSP_0EEESQ_NSN_INSO_7ScaleInELSR_0EEESS_EEEEEENS4_6LayoutISC_NS5_IJNSA_ILi0EEESW_SW_EEEEENS5_IJNS4_10UnderscoreESZ_SZ_EEEEENS4_13SM90_TMA_LOADENS4_14ComposedLayoutINS4_7SwizzleILi1ELi4ELi3EEENS4_18smem_ptr_flag_bitsILi8EEENSV_INS5_IJNSA_ILi8EEESF_EEENS5_IJSF_SB_EEEEEEEvNS4_8identityES12_S1C_vS1D_EENS_8epilogue10collective18CollectiveEpilogueINS1F_23Sm100TmaWarpSpecializedILi2ELi2ELi64ELb0ELb0EEEJSG_NS5_IJNSV_ISE_SB_EENSV_INSA_ILi64EEESB_EEEEESH_SI_SH_SI_NS1F_6fusion15FusionCallbacksIS1J_NS1O_17LinearCombinationISH_fSH_fLNS_15FloatRoundStyleE2EEESG_S1N_JEEENS4_5SM1004TMEM4LOAD26SM100_TMEM_LOAD_32dp32b64xES12_NS13_INS14_ILi2ELi4ELi3EEES17_NSV_INS5_IJS18_S1L_EEENS5_IJS1L_SB_EEEEEEENS4_39AutoVectorizingCopyWithAssumedAlignmentILi128EEENS4_14SM90_TMA_STOREES22_S24_S24_EEEvvEEEEvNT_6ParamsE:
	.zero		2944


//--------------------- SYMBOLS --------------------------

	.type		.nv.reservedSmem.offset0,@object
	.size		.nv.reservedSmem.offset0,0x4
	.type		.nv.reservedSmem.cap,@object
	.size		.nv.reservedSmem.cap,0x4
	.type		__assertfail,@function
